	.target	sm_90a

	.elftype	@"ET_EXEC"


//--------------------- .note.nv.tkinfo           --------------------------
	.section	.note.nv.tkinfo,"",@"SHT_NOTE"
	.sectionflags	@"SHF_NOTE_NV_TKINFO"
	.tkinfo
        /*0018*/ 	.word	0x00000002
        /*0030*/ 	.string	""
        /*0030*/ 	.string	"ptxas"
        /*0030*/ 	.string	"Cuda compilation tools, release 13.0, V13.0.88"
        /*0030*/ 	.string	"Build cuda_13.0.r13.0/compiler.36424714_0"
        /*0030*/ 	.string	"-arch sm_90a -m 64 "



//--------------------- .note.nv.cuinfo           --------------------------
	.section	.note.nv.cuinfo,"",@"SHT_NOTE"
	.sectionflags	@"SHF_NOTE_NV_CUINFO"
        /*0018*/ 	.short	0x0002
        /*001a*/ 	.short	0x005a
        /*001c*/ 	.short	0x0082
	.zero		2


//--------------------- .nv.info                  --------------------------
	.section	.nv.info,"",@"SHT_CUDA_INFO"
	.align	4


	//----- nvinfo : EIATTR_REGCOUNT
	.align		4
        /*0000*/ 	.byte	0x04, 0x2f
        /*0002*/ 	.short	(.L_15 - .L_14)
	.align		4
.L_14:
        /*0004*/ 	.word	index@(_ZN7cutlass13device_kernelINS_4gemm6kernel13GemmUniversalIN4cute5tupleIJiiiiEEENS1_10collective13CollectiveMmaINS1_34MainloopSm90TmaGmmaWarpSpecializedILi4ENS5_IJNS4_1CILi2EEENSA_ILi4EEENSA_ILi1EEEEEENS1_35KernelTmaWarpSpecializedCooperativeEEENS5_IJNSA_ILi128EEENSA_ILi256EEENSA_ILi32EEEEEENS_10tfloat32_tENS5_IJlSD_lEEESL_SM_NS4_8TiledMMAINS4_8MMA_AtomIJNS4_4SM904GMMA30MMA_64x256x8_F32TF32TF32_SS_TNILNSQ_7ScaleInE1ELSS_1EEEEEENS4_6LayoutINS5_IJSB_SD_SD_EEENS5_IJSD_NSA_ILi0EEESX_EEEEENS5_IJNS4_10UnderscoreES10_S10_EEEEENS4_23SM90_TMA_LOAD_MULTICASTENS4_14ComposedLayoutINS4_7SwizzleILi3ELi4ELi3EEENS4_18smem_ptr_flag_bitsILi32EEENSV_INS5_IJNSA_ILi8EEESJ_EEENS5_IJSJ_SD_EEEEEEEvNS4_8identityES13_S1D_vS1E_EENS_8epilogue10collective6detail29Sm90TmaWarpSpecializedAdapterINS1H_15DefaultEpilogueISL_SM_SM_NS1G_6thread17LinearCombinationISL_Li1EffLNS1L_9ScaleType4KindE0ELNS_15FloatRoundStyleE2ESL_EENS1_15EpilogueDefaultEEEEEvvEEEEvNT_6ParamsE)
        /*0008*/ 	.word	0x000000a8


	//----- nvinfo : EIATTR_FRAME_SIZE
	.align		4
.L_15:
        /*000c*/ 	.byte	0x04, 0x11
        /*000e*/ 	.short	(.L_17 - .L_16)
	.align		4
.L_16:
        /*0010*/ 	.word	index@(_ZN7cutlass13device_kernelINS_4gemm6kernel13GemmUniversalIN4cute5tupleIJiiiiEEENS1_10collective13CollectiveMmaINS1_34MainloopSm90TmaGmmaWarpSpecializedILi4ENS5_IJNS4_1CILi2EEENSA_ILi4EEENSA_ILi1EEEEEENS1_35KernelTmaWarpSpecializedCooperativeEEENS5_IJNSA_ILi128EEENSA_ILi256EEENSA_ILi32EEEEEENS_10tfloat32_tENS5_IJlSD_lEEESL_SM_NS4_8TiledMMAINS4_8MMA_AtomIJNS4_4SM904GMMA30MMA_64x256x8_F32TF32TF32_SS_TNILNSQ_7ScaleInE1ELSS_1EEEEEENS4_6LayoutINS5_IJSB_SD_SD_EEENS5_IJSD_NSA_ILi0EEESX_EEEEENS5_IJNS4_10UnderscoreES10_S10_EEEEENS4_23SM90_TMA_LOAD_MULTICASTENS4_14ComposedLayoutINS4_7SwizzleILi3ELi4ELi3EEENS4_18smem_ptr_flag_bitsILi32EEENSV_INS5_IJNSA_ILi8EEESJ_EEENS5_IJSJ_SD_EEEEEEEvNS4_8identityES13_S1D_vS1E_EENS_8epilogue10collective6detail29Sm90TmaWarpSpecializedAdapterINS1H_15DefaultEpilogueISL_SM_SM_NS1G_6thread17LinearCombinationISL_Li1EffLNS1L_9ScaleType4KindE0ELNS_15FloatRoundStyleE2ESL_EENS1_15EpilogueDefaultEEEEEvvEEEEvNT_6ParamsE)
        /*0014*/ 	.word	0x00000000


	//----- nvinfo : EIATTR_MIN_STACK_SIZE
	.align		4
.L_17:
        /*0018*/ 	.byte	0x04, 0x12
        /*001a*/ 	.short	(.L_19 - .L_18)
	.align		4
.L_18:
        /*001c*/ 	.word	index@(_ZN7cutlass13device_kernelINS_4gemm6kernel13GemmUniversalIN4cute5tupleIJiiiiEEENS1_10collective13CollectiveMmaINS1_34MainloopSm90TmaGmmaWarpSpecializedILi4ENS5_IJNS4_1CILi2EEENSA_ILi4EEENSA_ILi1EEEEEENS1_35KernelTmaWarpSpecializedCooperativeEEENS5_IJNSA_ILi128EEENSA_ILi256EEENSA_ILi32EEEEEENS_10tfloat32_tENS5_IJlSD_lEEESL_SM_NS4_8TiledMMAINS4_8MMA_AtomIJNS4_4SM904GMMA30MMA_64x256x8_F32TF32TF32_SS_TNILNSQ_7ScaleInE1ELSS_1EEEEEENS4_6LayoutINS5_IJSB_SD_SD_EEENS5_IJSD_NSA_ILi0EEESX_EEEEENS5_IJNS4_10UnderscoreES10_S10_EEEEENS4_23SM90_TMA_LOAD_MULTICASTENS4_14ComposedLayoutINS4_7SwizzleILi3ELi4ELi3EEENS4_18smem_ptr_flag_bitsILi32EEENSV_INS5_IJNSA_ILi8EEESJ_EEENS5_IJSJ_SD_EEEEEEEvNS4_8identityES13_S1D_vS1E_EENS_8epilogue10collective6detail29Sm90TmaWarpSpecializedAdapterINS1H_15DefaultEpilogueISL_SM_SM_NS1G_6thread17LinearCombinationISL_Li1EffLNS1L_9ScaleType4KindE0ELNS_15FloatRoundStyleE2ESL_EENS1_15EpilogueDefaultEEEEEvvEEEEvNT_6ParamsE)
        /*0020*/ 	.word	0x00000000
.L_19:


//--------------------- .nv.compat                --------------------------
	.section	.nv.compat,"",@"SHT_CUDA_COMPAT_INFO"
	.align	4
        /*0000*/ 	.byte	0x02, 0x09, 0x01, 0x00, 0x02, 0x02, 0x04, 0x00, 0x02, 0x05, 0x05, 0x00, 0x03, 0x07, 0x01, 0x01
        /*0010*/ 	.byte	0x02, 0x03, 0x01, 0x00, 0x02, 0x06, 0x01, 0x00, 0x04, 0x0b, 0x08, 0x00, 0x00, 0x00, 0x00, 0x00
        /*0020*/ 	.byte	0x00, 0x00, 0x00, 0x00


//--------------------- .nv.info._ZN7cutlass13device_kernelINS_4gemm6kernel13GemmUniversalIN4cute5tupleIJiiiiEEENS1_10collective13CollectiveMmaINS1_34MainloopSm90TmaGmmaWarpSpecializedILi4ENS5_IJNS4_1CILi2EEENSA_ILi4EEENSA_ILi1EEEEEENS1_35KernelTmaWarpSpecializedCooperativeEEENS5_IJNSA_ILi128EEENSA_ILi256EEENSA_ILi32EEEEEENS_10tfloat32_tENS5_IJlSD_lEEESL_SM_NS4_8TiledMMAINS4_8MMA_AtomIJNS4_4SM904GMMA30MMA_64x256x8_F32TF32TF32_SS_TNILNSQ_7ScaleInE1ELSS_1EEEEEENS4_6LayoutINS5_IJSB_SD_SD_EEENS5_IJSD_NSA_ILi0EEESX_EEEEENS5_IJNS4_10UnderscoreES10_S10_EEEEENS4_23SM90_TMA_LOAD_MULTICASTENS4_14ComposedLayoutINS4_7SwizzleILi3ELi4ELi3EEENS4_18smem_ptr_flag_bitsILi32EEENSV_INS5_IJNSA_ILi8EEESJ_EEENS5_IJSJ_SD_EEEEEEEvNS4_8identityES13_S1D_vS1E_EENS_8epilogue10collective6detail29Sm90TmaWarpSpecializedAdapterINS1H_15DefaultEpilogueISL_SM_SM_NS1G_6thread17LinearCombinationISL_Li1EffLNS1L_9ScaleType4KindE0ELNS_15FloatRoundStyleE2ESL_EENS1_15EpilogueDefaultEEEEEvvEEEEvNT_6ParamsE --------------------------
	.section	.nv.info._ZN7cutlass13device_kernelINS_4gemm6kernel13GemmUniversalIN4cute5tupleIJiiiiEEENS1_10collective13CollectiveMmaINS1_34MainloopSm90TmaGmmaWarpSpecializedILi4ENS5_IJNS4_1CILi2EEENSA_ILi4EEENSA_ILi1EEEEEENS1_35KernelTmaWarpSpecializedCooperativeEEENS5_IJNSA_ILi128EEENSA_ILi256EEENSA_ILi32EEEEEENS_10tfloat32_tENS5_IJlSD_lEEESL_SM_NS4_8TiledMMAINS4_8MMA_AtomIJNS4_4SM904GMMA30MMA_64x256x8_F32TF32TF32_SS_TNILNSQ_7ScaleInE1ELSS_1EEEEEENS4_6LayoutINS5_IJSB_SD_SD_EEENS5_IJSD_NSA_ILi0EEESX_EEEEENS5_IJNS4_10UnderscoreES10_S10_EEEEENS4_23SM90_TMA_LOAD_MULTICASTENS4_14ComposedLayoutINS4_7SwizzleILi3ELi4ELi3EEENS4_18smem_ptr_flag_bitsILi32EEENSV_INS5_IJNSA_ILi8EEESJ_EEENS5_IJSJ_SD_EEEEEEEvNS4_8identityES13_S1D_vS1E_EENS_8epilogue10collective6detail29Sm90TmaWarpSpecializedAdapterINS1H_15DefaultEpilogueISL_SM_SM_NS1G_6thread17LinearCombinationISL_Li1EffLNS1L_9ScaleType4KindE0ELNS_15FloatRoundStyleE2ESL_EENS1_15EpilogueDefaultEEEEEvvEEEEvNT_6ParamsE,"",@"SHT_CUDA_INFO"
	.sectionflags	@""
	.align	4


	//----- nvinfo : EIATTR_CUDA_API_VERSION
	.align		4
        /*0000*/ 	.byte	0x04, 0x37
        /*0002*/ 	.short	(.L_21 - .L_20)
.L_20:
        /*0004*/ 	.word	0x00000082


	//----- nvinfo : EIATTR_KPARAM_INFO
	.align		4
.L_21:
        /*0008*/ 	.byte	0x04, 0x17
        /*000a*/ 	.short	(.L_23 - .L_22)
.L_22:
        /*000c*/ 	.word	0x00000000
        /*0010*/ 	.short	0x0000
        /*0012*/ 	.short	0x0070
        /*0014*/ 	.byte	0x00, 0xf0, 0x01, 0x10


	//----- nvinfo : EIATTR_SPARSE_MMA_MASK
	.align		4
.L_23:
        /*0018*/ 	.byte	0x03, 0x50
        /*001a*/ 	.short	0x0000


	//----- nvinfo : EIATTR_MAXREG_COUNT
	.align		4
        /*001c*/ 	.byte	0x03, 0x1b
        /*001e*/ 	.short	0x00a8


	//----- nvinfo : EIATTR_NUM_BARRIERS
	.align		4
        /*0020*/ 	.byte	0x02, 0x4c
        /*0022*/ 	.byte	0x01
	.zero		1


	//----- nvinfo : EIATTR_EXTERNS
	.align		4
        /*0024*/ 	.byte	0x04, 0x0f
        /*0026*/ 	.short	(.L_25 - .L_24)


	//   ....[0]....
	.align		4
.L_24:
        /*0028*/ 	.word	index@(__assertfail)


	//----- nvinfo : EIATTR_MERCURY_ISA_VERSION
	.align		4
.L_25:
        /*002c*/ 	.byte	0x03, 0x5f
        /*002e*/ 	.short	0x0101


	//----- nvinfo : EIATTR_INT_WARP_WIDE_INSTR_OFFSETS
	.align		4
        /*0030*/ 	.byte	0x04, 0x31
        /*0032*/ 	.short	(.L_27 - .L_26)


	//   ....[0]....
.L_26:
        /*0034*/ 	.word	0x00000480


	//   ....[1]....
        /*0038*/ 	.word	0x000004b0


	//   ....[2]....
        /*003c*/ 	.word	0x00000670


	//   ....[3]....
        /*0040*/ 	.word	0x00001d30


	//----- nvinfo : EIATTR_COOP_GROUP_MASK_REGIDS
	.align		4
.L_27:
        /*0044*/ 	.byte	0x04, 0x29
        /*0046*/ 	.short	(.L_29 - .L_28)


	//   ....[0]....
.L_28:
        /*0048*/ 	.word	0xffffffff


	//   ....[1]....
        /*004c*/ 	.word	0xffffffff


	//   ....[2]....
        /*0050*/ 	.word	0xffffffff


	//   ....[3]....
        /*0054*/ 	.word	0xffffffff


	//   ....[4]....
        /*0058*/ 	.word	0xffffffff


	//   ....[5]....
        /*005c*/ 	.word	0xffffffff


	//----- nvinfo : EIATTR_COOP_GROUP_INSTR_OFFSETS
	.align		4
.L_29:
        /*0060*/ 	.byte	0x04, 0x28
        /*0062*/ 	.short	(.L_31 - .L_30)


	//   ....[0]....
.L_30:
        /*0064*/ 	.word	0x00000060


	//   ....[1]....
        /*0068*/ 	.word	0x00000070


	//   ....[2]....
        /*006c*/ 	.word	0x00000130


	//   ....[3]....
        /*0070*/ 	.word	0x000002d0


	//   ....[4]....
        /*0074*/ 	.word	0x000007f0


	//   ....[5]....
        /*0078*/ 	.word	0x00001240


	//----- nvinfo : EIATTR_REG_RECONFIG
	.align		4
.L_31:
        /*007c*/ 	.byte	0x01, 0x54
	.zero		2


	//----- nvinfo : EIATTR_SYSCALL_OFFSETS
	.align		4
        /*0080*/ 	.byte	0x04, 0x46
        /*0082*/ 	.short	(.L_33 - .L_32)


	//   ....[0]....
.L_32:
        /*0084*/ 	.word	0x00001400


	//----- nvinfo : EIATTR_MBARRIER_INSTR_OFFSETS
	.align		4
.L_33:
        /*0088*/ 	.byte	0x04, 0x39
        /*008a*/ 	.short	(.L_35 - .L_34)


	//   ....[0]....
.L_34:
        /*008c*/ 	.word	0x00000230
        /*0090*/ 	.word	0x000000ff
        /*0094*/ 	.word	0x00000000
        /*0098*/ 	.short	0x0100
        /*009a*/ 	.byte	0x08
	.zero		1


	//   ....[1]....
        /*009c*/ 	.word	0x00000240
        /*00a0*/ 	.word	0x000000ff
        /*00a4*/ 	.word	0x00000020
        /*00a8*/ 	.short	0x0100
        /*00aa*/ 	.byte	0x08
	.zero		1


	//   ....[2]....
        /*00ac*/ 	.word	0x00000250
        /*00b0*/ 	.word	0x000000ff
        /*00b4*/ 	.word	0x00000008
        /*00b8*/ 	.short	0x0100
        /*00ba*/ 	.byte	0x08
	.zero		1


	//   ....[3]....
        /*00bc*/ 	.word	0x00000260
        /*00c0*/ 	.word	0x000000ff
        /*00c4*/ 	.word	0x00000028
        /*00c8*/ 	.short	0x0100
        /*00ca*/ 	.byte	0x08
	.zero		1


	//   ....[4]....
        /*00cc*/ 	.word	0x00000270
        /*00d0*/ 	.word	0x000000ff
        /*00d4*/ 	.word	0x00000010
        /*00d8*/ 	.short	0x0100
        /*00da*/ 	.byte	0x08
	.zero		1


	//   ....[5]....
        /*00dc*/ 	.word	0x00000280
        /*00e0*/ 	.word	0x000000ff
        /*00e4*/ 	.word	0x00000030
        /*00e8*/ 	.short	0x0100
        /*00ea*/ 	.byte	0x08
	.zero		1


	//   ....[6]....
        /*00ec*/ 	.word	0x00000290
        /*00f0*/ 	.word	0x000000ff
        /*00f4*/ 	.word	0x00000018
        /*00f8*/ 	.short	0x0100
        /*00fa*/ 	.byte	0x08
	.zero		1


	//   ....[7]....
        /*00fc*/ 	.word	0x000002a0
        /*0100*/ 	.word	0x000000ff
        /*0104*/ 	.word	0x00000038
        /*0108*/ 	.short	0x0100
        /*010a*/ 	.byte	0x08
	.zero		1


	//   ....[8]....
        /*010c*/ 	.word	0x000006f0
        /*0110*/ 	.word	0x000000ff
        /*0114*/ 	.word	0x00000050
        /*0118*/ 	.short	0x0100
        /*011a*/ 	.byte	0x06
	.zero		1


	//   ....[9]....
        /*011c*/ 	.word	0x00000780
        /*0120*/ 	.word	0x000000ff
        /*0124*/ 	.word	0x00000058
        /*0128*/ 	.short	0x0100
        /*012a*/ 	.byte	0x06
	.zero		1


	//   ....[10]....
        /*012c*/ 	.word	0x000014c0
        /*0130*/ 	.word	0x00000003
        /*0134*/ 	.word	0x00000000
        /*0138*/ 	.short	0x010a
        /*013a*/ 	.byte	0x3f
	.zero		1


	//   ....[11]....
        /*013c*/ 	.word	0x00001500
        /*0140*/ 	.word	0x00000003
        /*0144*/ 	.word	0x00000000
        /*0148*/ 	.short	0x010a
        /*014a*/ 	.byte	0x3f
	.zero		1


	//   ....[12]....
        /*014c*/ 	.word	0x00001900
        /*0150*/ 	.word	0x00000005
        /*0154*/ 	.word	0x00000000
        /*0158*/ 	.short	0x010a
        /*015a*/ 	.byte	0x3f
	.zero		1


	//   ....[13]....
        /*015c*/ 	.word	0x00001940
        /*0160*/ 	.word	0x00000005
        /*0164*/ 	.word	0x00000000
        /*0168*/ 	.short	0x010a
        /*016a*/ 	.byte	0x3f
	.zero		1


	//   ....[14]....
        /*016c*/ 	.word	0x00001bd0
        /*0170*/ 	.word	0x00000005
        /*0174*/ 	.word	0x00000000
        /*0178*/ 	.short	0x0101
        /*017a*/ 	.byte	0x3f
	.zero		1


	//   ....[15]....
        /*017c*/ 	.word	0x00001db0
        /*0180*/ 	.word	0x00000003
        /*0184*/ 	.word	0x00000000
        /*0188*/ 	.short	0x0101
        /*018a*/ 	.byte	0x3f
	.zero		1


	//   ....[16]....
        /*018c*/ 	.word	0x0000ac80
        /*0190*/ 	.word	0x00000016
        /*0194*/ 	.word	0x00000020
        /*0198*/ 	.short	0x010a
        /*019a*/ 	.byte	0x3f
	.zero		1


	//   ....[17]....
        /*019c*/ 	.word	0x0000b060
        /*01a0*/ 	.word	0x00000004
        /*01a4*/ 	.word	0x00000058
        /*01a8*/ 	.short	0x0101
        /*01aa*/ 	.byte	0x3f
	.zero		1


	//   ....[18]....
        /*01ac*/ 	.word	0x0000b770
        /*01b0*/ 	.word	0x00000005
        /*01b4*/ 	.word	0x00000000
        /*01b8*/ 	.short	0x010a
        /*01ba*/ 	.byte	0x3f
	.zero		1


	//   ....[19]....
        /*01bc*/ 	.word	0x0000b7f0
        /*01c0*/ 	.word	0x00000007
        /*01c4*/ 	.word	0x00000000
        /*01c8*/ 	.short	0x010a
        /*01ca*/ 	.byte	0x3f
	.zero		1


	//   ....[20]....
        /*01cc*/ 	.word	0x0000b880
        /*01d0*/ 	.word	0x00000006
        /*01d4*/ 	.word	0x00000000
        /*01d8*/ 	.short	0x010a
        /*01da*/ 	.byte	0x3f
	.zero		1


	//   ....[21]....
        /*01dc*/ 	.word	0x0000b910
        /*01e0*/ 	.word	0x00000003
        /*01e4*/ 	.word	0x00000000
        /*01e8*/ 	.short	0x010a
        /*01ea*/ 	.byte	0x3f
	.zero		1


	//   ....[22]....
        /*01ec*/ 	.word	0x0000b970
        /*01f0*/ 	.word	0x00000003
        /*01f4*/ 	.word	0x00000000
        /*01f8*/ 	.short	0x010a
        /*01fa*/ 	.byte	0x3f
	.zero		1


	//   ....[23]....
        /*01fc*/ 	.word	0x0000b9c0
        /*0200*/ 	.word	0x00000005
        /*0204*/ 	.word	0x00000000
        /*0208*/ 	.short	0x010a
        /*020a*/ 	.byte	0x3f
	.zero		1


	//   ....[24]....
        /*020c*/ 	.word	0x0000ba90
        /*0210*/ 	.word	0x00000016
        /*0214*/ 	.word	0x00000020
        /*0218*/ 	.short	0x010a
        /*021a*/ 	.byte	0x3f
	.zero		1


	//   ....[25]....
        /*021c*/ 	.word	0x0000bb60
        /*0220*/ 	.word	0x00000005
        /*0224*/ 	.word	0x00000000
        /*0228*/ 	.short	0x010a
        /*022a*/ 	.byte	0x3f
	.zero		1


	//   ....[26]....
        /*022c*/ 	.word	0x0000bbb0
        /*0230*/ 	.word	0x00000007
        /*0234*/ 	.word	0x00000000
        /*0238*/ 	.short	0x010a
        /*023a*/ 	.byte	0x3f
	.zero		1


	//   ....[27]....
        /*023c*/ 	.word	0x0000bc00
        /*0240*/ 	.word	0x00000006
        /*0244*/ 	.word	0x00000000
        /*0248*/ 	.short	0x010a
        /*024a*/ 	.byte	0x3f
	.zero		1


	//----- nvinfo : EIATTR_NUM_MBARRIERS
	.align		4
.L_35:
        /*024c*/ 	.byte	0x03, 0x38
        /*024e*/ 	.short	0x000a


	//----- nvinfo : EIATTR_EXIT_INSTR_OFFSETS
	.align		4
        /*0250*/ 	.byte	0x04, 0x1c
        /*0252*/ 	.short	(.L_37 - .L_36)


	//   ....[0]....
.L_36:
        /*0254*/ 	.word	0x00000950


	//   ....[1]....
        /*0258*/ 	.word	0x00001170


	//   ....[2]....
        /*025c*/ 	.word	0x0000a2b0


	//   ....[3]....
        /*0260*/ 	.word	0x0000a810


	//   ....[4]....
        /*0264*/ 	.word	0x0000b960


	//----- nvinfo : EIATTR_MAX_THREADS
	.align		4
.L_37:
        /*0268*/ 	.byte	0x04, 0x05
        /*026a*/ 	.short	(.L_39 - .L_38)
.L_38:
        /*026c*/ 	.word	0x00000180
        /*0270*/ 	.word	0x00000001
        /*0274*/ 	.word	0x00000001


	//----- nvinfo : EIATTR_CRS_STACK_SIZE
	.align		4
.L_39:
        /*0278*/ 	.byte	0x04, 0x1e
        /*027a*/ 	.short	(.L_41 - .L_40)
.L_40:
        /*027c*/ 	.word	0x00000000


	//----- nvinfo : EIATTR_CBANK_PARAM_SIZE
	.align		4
.L_41:
        /*0280*/ 	.byte	0x03, 0x19
        /*0282*/ 	.short	0x0470


	//----- nvinfo : EIATTR_PARAM_CBANK
	.align		4
        /*0284*/ 	.byte	0x04, 0x0a
        /*0286*/ 	.short	(.L_43 - .L_42)
	.align		4
.L_42:
        /*0288*/ 	.word	index@(.nv.constant0._ZN7cutlass13device_kernelINS_4gemm6kernel13GemmUniversalIN4cute5tupleIJiiiiEEENS1_10collective13CollectiveMmaINS1_34MainloopSm90TmaGmmaWarpSpecializedILi4ENS5_IJNS4_1CILi2EEENSA_ILi4EEENSA_ILi1EEEEEENS1_35KernelTmaWarpSpecializedCooperativeEEENS5_IJNSA_ILi128EEENSA_ILi256EEENSA_ILi32EEEEEENS_10tfloat32_tENS5_IJlSD_lEEESL_SM_NS4_8TiledMMAINS4_8MMA_AtomIJNS4_4SM904GMMA30MMA_64x256x8_F32TF32TF32_SS_TNILNSQ_7ScaleInE1ELSS_1EEEEEENS4_6LayoutINS5_IJSB_SD_SD_EEENS5_IJSD_NSA_ILi0EEESX_EEEEENS5_IJNS4_10UnderscoreES10_S10_EEEEENS4_23SM90_TMA_LOAD_MULTICASTENS4_14ComposedLayoutINS4_7SwizzleILi3ELi4ELi3EEENS4_18smem_ptr_flag_bitsILi32EEENSV_INS5_IJNSA_ILi8EEESJ_EEENS5_IJSJ_SD_EEEEEEEvNS4_8identityES13_S1D_vS1E_EENS_8epilogue10collective6detail29Sm90TmaWarpSpecializedAdapterINS1H_15DefaultEpilogueISL_SM_SM_NS1G_6thread17LinearCombinationISL_Li1EffLNS1L_9ScaleType4KindE0ELNS_15FloatRoundStyleE2ESL_EENS1_15EpilogueDefaultEEEEEvvEEEEvNT_6ParamsE)
        /*028c*/ 	.short	0x0210
        /*028e*/ 	.short	0x0470


	//----- nvinfo : EIATTR_SW_WAR
	.align		4
.L_43:
        /*0290*/ 	.byte	0x04, 0x36
        /*0292*/ 	.short	(.L_45 - .L_44)
.L_44:
        /*0294*/ 	.word	0x00000008
.L_45:


//--------------------- .nv.callgraph             --------------------------
	.section	.nv.callgraph,"",@"SHT_CUDA_CALLGRAPH"
	.align	4
	.sectionentsize	8
	.align		4
        /*0000*/ 	.word	0x00000000
	.align		4
        /*0004*/ 	.word	0xffffffff
	.align		4
        /*0008*/ 	.word	index@(_ZN7cutlass13device_kernelINS_4gemm6kernel13GemmUniversalIN4cute5tupleIJiiiiEEENS1_10collective13CollectiveMmaINS1_34MainloopSm90TmaGmmaWarpSpecializedILi4ENS5_IJNS4_1CILi2EEENSA_ILi4EEENSA_ILi1EEEEEENS1_35KernelTmaWarpSpecializedCooperativeEEENS5_IJNSA_ILi128EEENSA_ILi256EEENSA_ILi32EEEEEENS_10tfloat32_tENS5_IJlSD_lEEESL_SM_NS4_8TiledMMAINS4_8MMA_AtomIJNS4_4SM904GMMA30MMA_64x256x8_F32TF32TF32_SS_TNILNSQ_7ScaleInE1ELSS_1EEEEEENS4_6LayoutINS5_IJSB_SD_SD_EEENS5_IJSD_NSA_ILi0EEESX_EEEEENS5_IJNS4_10UnderscoreES10_S10_EEEEENS4_23SM90_TMA_LOAD_MULTICASTENS4_14ComposedLayoutINS4_7SwizzleILi3ELi4ELi3EEENS4_18smem_ptr_flag_bitsILi32EEENSV_INS5_IJNSA_ILi8EEESJ_EEENS5_IJSJ_SD_EEEEEEEvNS4_8identityES13_S1D_vS1E_EENS_8epilogue10collective6detail29Sm90TmaWarpSpecializedAdapterINS1H_15DefaultEpilogueISL_SM_SM_NS1G_6thread17LinearCombinationISL_Li1EffLNS1L_9ScaleType4KindE0ELNS_15FloatRoundStyleE2ESL_EENS1_15EpilogueDefaultEEEEEvvEEEEvNT_6ParamsE)
	.align		4
        /*000c*/ 	.word	index@(__assertfail)
	.align		4
        /*0010*/ 	.word	0x00000000
	.align		4
        /*0014*/ 	.word	0xfffffffe
	.align		4
        /*0018*/ 	.word	0x00000000
	.align		4
        /*001c*/ 	.word	0xfffffffd
	.align		4
        /*0020*/ 	.word	0x00000000
	.align		4
        /*0024*/ 	.word	0xfffffffc


//--------------------- .nv.constant4             --------------------------
	.section	.nv.constant4,"a",@progbits
	.align	8
	.align		8
.nv.constant4:
        /*0000*/ 	.dword	__assertfail
	.align		8
        /*0008*/ 	.dword	__unnamed_1
	.align		8
        /*0010*/ 	.dword	_ZN40_INTERNAL_fce8394b_4_k_cu_81974156_193584cuda3std3__45__cpo5beginE
	.align		8
        /*0018*/ 	.dword	_ZN40_INTERNAL_fce8394b_4_k_cu_81974156_193584cuda3std3__45__cpo3endE
	.align		8
        /*0020*/ 	.dword	_ZN40_INTERNAL_fce8394b_4_k_cu_81974156_193584cuda3std3__45__cpo6cbeginE
	.align		8
        /*0028*/ 	.dword	_ZN40_INTERNAL_fce8394b_4_k_cu_81974156_193584cuda3std3__45__cpo4cendE
	.align		8
        /*0030*/ 	.dword	_ZN40_INTERNAL_fce8394b_4_k_cu_81974156_193584cuda3std3__442_GLOBAL__N__fce8394b_4_k_cu_81974156_193586ignoreE
	.align		8
        /*0038*/ 	.dword	_ZN40_INTERNAL_fce8394b_4_k_cu_81974156_193584cuda3std3__419piecewise_constructE
	.align		8
        /*0040*/ 	.dword	_ZN40_INTERNAL_fce8394b_4_k_cu_81974156_193584cuda3std3__48in_placeE
	.align		8
        /*0048*/ 	.dword	_ZN40_INTERNAL_fce8394b_4_k_cu_81974156_193584cuda3std6ranges3__45__cpo4swapE
	.align		8
        /*0050*/ 	.dword	_ZN40_INTERNAL_fce8394b_4_k_cu_81974156_193584cuda3std6ranges3__45__cpo9iter_moveE
	.align		8
        /*0058*/ 	.dword	_ZN40_INTERNAL_fce8394b_4_k_cu_81974156_193584cute7productE
	.align		8
        /*0060*/ 	.dword	_ZN40_INTERNAL_fce8394b_4_k_cu_81974156_193584cute1_E
	.align		8
        /*0068*/ 	.dword	$str$22
	.align		8
        /*0070*/ 	.dword	$str$23


//--------------------- .text._ZN7cutlass13device_kernelINS_4gemm6kernel13GemmUniversalIN4cute5tupleIJiiiiEEENS1_10collective13CollectiveMmaINS1_34MainloopSm90TmaGmmaWarpSpecializedILi4ENS5_IJNS4_1CILi2EEENSA_ILi4EEENSA_ILi1EEEEEENS1_35KernelTmaWarpSpecializedCooperativeEEENS5_IJNSA_ILi128EEENSA_ILi256EEENSA_ILi32EEEEEENS_10tfloat32_tENS5_IJlSD_lEEESL_SM_NS4_8TiledMMAINS4_8MMA_AtomIJNS4_4SM904GMMA30MMA_64x256x8_F32TF32TF32_SS_TNILNSQ_7ScaleInE1ELSS_1EEEEEENS4_6LayoutINS5_IJSB_SD_SD_EEENS5_IJSD_NSA_ILi0EEESX_EEEEENS5_IJNS4_10UnderscoreES10_S10_EEEEENS4_23SM90_TMA_LOAD_MULTICASTENS4_14ComposedLayoutINS4_7SwizzleILi3ELi4ELi3EEENS4_18smem_ptr_flag_bitsILi32EEENSV_INS5_IJNSA_ILi8EEESJ_EEENS5_IJSJ_SD_EEEEEEEvNS4_8identityES13_S1D_vS1E_EENS_8epilogue10collective6detail29Sm90TmaWarpSpecializedAdapterINS1H_15DefaultEpilogueISL_SM_SM_NS1G_6thread17LinearCombinationISL_Li1EffLNS1L_9ScaleType4KindE0ELNS_15FloatRoundStyleE2ESL_EENS1_15EpilogueDefaultEEEEEvvEEEEvNT_6ParamsE --------------------------
	.section	.text._ZN7cutlass13device_kernelINS_4gemm6kernel13GemmUniversalIN4cute5tupleIJiiiiEEENS1_10collective13CollectiveMmaINS1_34MainloopSm90TmaGmmaWarpSpecializedILi4ENS5_IJNS4_1CILi2EEENSA_ILi4EEENSA_ILi1EEEEEENS1_35KernelTmaWarpSpecializedCooperativeEEENS5_IJNSA_ILi128EEENSA_ILi256EEENSA_ILi32EEEEEENS_10tfloat32_tENS5_IJlSD_lEEESL_SM_NS4_8TiledMMAINS4_8MMA_AtomIJNS4_4SM904GMMA30MMA_64x256x8_F32TF32TF32_SS_TNILNSQ_7ScaleInE1ELSS_1EEEEEENS4_6LayoutINS5_IJSB_SD_SD_EEENS5_IJSD_NSA_ILi0EEESX_EEEEENS5_IJNS4_10UnderscoreES10_S10_EEEEENS4_23SM90_TMA_LOAD_MULTICASTENS4_14ComposedLayoutINS4_7SwizzleILi3ELi4ELi3EEENS4_18smem_ptr_flag_bitsILi32EEENSV_INS5_IJNSA_ILi8EEESJ_EEENS5_IJSJ_SD_EEEEEEEvNS4_8identityES13_S1D_vS1E_EENS_8epilogue10collective6detail29Sm90TmaWarpSpecializedAdapterINS1H_15DefaultEpilogueISL_SM_SM_NS1G_6thread17LinearCombinationISL_Li1EffLNS1L_9ScaleType4KindE0ELNS_15FloatRoundStyleE2ESL_EENS1_15EpilogueDefaultEEEEEvvEEEEvNT_6ParamsE,"ax",@progbits
	.align	128
.text._ZN7cutlass13device_kernelINS_4gemm6kernel13GemmUniversalIN4cute5tupleIJiiiiEEENS1_10collective13CollectiveMmaINS1_34MainloopSm90TmaGmmaWarpSpecializedILi4ENS5_IJNS4_1CILi2EEENSA_ILi4EEENSA_ILi1EEEEEENS1_35KernelTmaWarpSpecializedCooperativeEEENS5_IJNSA_ILi128EEENSA_ILi256EEENSA_ILi32EEEEEENS_10tfloat32_tENS5_IJlSD_lEEESL_SM_NS4_8TiledMMAINS4_8MMA_AtomIJNS4_4SM904GMMA30MMA_64x256x8_F32TF32TF32_SS_TNILNSQ_7ScaleInE1ELSS_1EEEEEENS4_6LayoutINS5_IJSB_SD_SD_EEENS5_IJSD_NSA_ILi0EEESX_EEEEENS5_IJNS4_10UnderscoreES10_S10_EEEEENS4_23SM90_TMA_LOAD_MULTICASTENS4_14ComposedLayoutINS4_7SwizzleILi3ELi4ELi3EEENS4_18smem_ptr_flag_bitsILi32EEENSV_INS5_IJNSA_ILi8EEESJ_EEENS5_IJSJ_SD_EEEEEEEvNS4_8identityES13_S1D_vS1E_EENS_8epilogue10collective6detail29Sm90TmaWarpSpecializedAdapterINS1H_15DefaultEpilogueISL_SM_SM_NS1G_6thread17LinearCombinationISL_Li1EffLNS1L_9ScaleType4KindE0ELNS_15FloatRoundStyleE2ESL_EENS1_15EpilogueDefaultEEEEEvvEEEEvNT_6ParamsE:
        .type           _ZN7cutlass13device_kernelINS_4gemm6kernel13GemmUniversalIN4cute5tupleIJiiiiEEENS1_10collective13CollectiveMmaINS1_34MainloopSm90TmaGmmaWarpSpecializedILi4ENS5_IJNS4_1CILi2EEENSA_ILi4EEENSA_ILi1EEEEEENS1_35KernelTmaWarpSpecializedCooperativeEEENS5_IJNSA_ILi128EEENSA_ILi256EEENSA_ILi32EEEEEENS_10tfloat32_tENS5_IJlSD_lEEESL_SM_NS4_8TiledMMAINS4_8MMA_AtomIJNS4_4SM904GMMA30MMA_64x256x8_F32TF32TF32_SS_TNILNSQ_7ScaleInE1ELSS_1EEEEEENS4_6LayoutINS5_IJSB_SD_SD_EEENS5_IJSD_NSA_ILi0EEESX_EEEEENS5_IJNS4_10UnderscoreES10_S10_EEEEENS4_23SM90_TMA_LOAD_MULTICASTENS4_14ComposedLayoutINS4_7SwizzleILi3ELi4ELi3EEENS4_18smem_ptr_flag_bitsILi32EEENSV_INS5_IJNSA_ILi8EEESJ_EEENS5_IJSJ_SD_EEEEEEEvNS4_8identityES13_S1D_vS1E_EENS_8epilogue10collective6detail29Sm90TmaWarpSpecializedAdapterINS1H_15DefaultEpilogueISL_SM_SM_NS1G_6thread17LinearCombinationISL_Li1EffLNS1L_9ScaleType4KindE0ELNS_15FloatRoundStyleE2ESL_EENS1_15EpilogueDefaultEEEEEvvEEEEvNT_6ParamsE,@function
        .size           _ZN7cutlass13device_kernelINS_4gemm6kernel13GemmUniversalIN4cute5tupleIJiiiiEEENS1_10collective13CollectiveMmaINS1_34MainloopSm90TmaGmmaWarpSpecializedILi4ENS5_IJNS4_1CILi2EEENSA_ILi4EEENSA_ILi1EEEEEENS1_35KernelTmaWarpSpecializedCooperativeEEENS5_IJNSA_ILi128EEENSA_ILi256EEENSA_ILi32EEEEEENS_10tfloat32_tENS5_IJlSD_lEEESL_SM_NS4_8TiledMMAINS4_8MMA_AtomIJNS4_4SM904GMMA30MMA_64x256x8_F32TF32TF32_SS_TNILNSQ_7ScaleInE1ELSS_1EEEEEENS4_6LayoutINS5_IJSB_SD_SD_EEENS5_IJSD_NSA_ILi0EEESX_EEEEENS5_IJNS4_10UnderscoreES10_S10_EEEEENS4_23SM90_TMA_LOAD_MULTICASTENS4_14ComposedLayoutINS4_7SwizzleILi3ELi4ELi3EEENS4_18smem_ptr_flag_bitsILi32EEENSV_INS5_IJNSA_ILi8EEESJ_EEENS5_IJSJ_SD_EEEEEEEvNS4_8identityES13_S1D_vS1E_EENS_8epilogue10collective6detail29Sm90TmaWarpSpecializedAdapterINS1H_15DefaultEpilogueISL_SM_SM_NS1G_6thread17LinearCombinationISL_Li1EffLNS1L_9ScaleType4KindE0ELNS_15FloatRoundStyleE2ESL_EENS1_15EpilogueDefaultEEEEEvvEEEEvNT_6ParamsE,(.L_x_325 - _ZN7cutlass13device_kernelINS_4gemm6kernel13GemmUniversalIN4cute5tupleIJiiiiEEENS1_10collective13CollectiveMmaINS1_34MainloopSm90TmaGmmaWarpSpecializedILi4ENS5_IJNS4_1CILi2EEENSA_ILi4EEENSA_ILi1EEEEEENS1_35KernelTmaWarpSpecializedCooperativeEEENS5_IJNSA_ILi128EEENSA_ILi256EEENSA_ILi32EEEEEENS_10tfloat32_tENS5_IJlSD_lEEESL_SM_NS4_8TiledMMAINS4_8MMA_AtomIJNS4_4SM904GMMA30MMA_64x256x8_F32TF32TF32_SS_TNILNSQ_7ScaleInE1ELSS_1EEEEEENS4_6LayoutINS5_IJSB_SD_SD_EEENS5_IJSD_NSA_ILi0EEESX_EEEEENS5_IJNS4_10UnderscoreES10_S10_EEEEENS4_23SM90_TMA_LOAD_MULTICASTENS4_14ComposedLayoutINS4_7SwizzleILi3ELi4ELi3EEENS4_18smem_ptr_flag_bitsILi32EEENSV_INS5_IJNSA_ILi8EEESJ_EEENS5_IJSJ_SD_EEEEEEEvNS4_8identityES13_S1D_vS1E_EENS_8epilogue10collective6detail29Sm90TmaWarpSpecializedAdapterINS1H_15DefaultEpilogueISL_SM_SM_NS1G_6thread17LinearCombinationISL_Li1EffLNS1L_9ScaleType4KindE0ELNS_15FloatRoundStyleE2ESL_EENS1_15EpilogueDefaultEEEEEvvEEEEvNT_6ParamsE)
        .other          _ZN7cutlass13device_kernelINS_4gemm6kernel13GemmUniversalIN4cute5tupleIJiiiiEEENS1_10collective13CollectiveMmaINS1_34MainloopSm90TmaGmmaWarpSpecializedILi4ENS5_IJNS4_1CILi2EEENSA_ILi4EEENSA_ILi1EEEEEENS1_35KernelTmaWarpSpecializedCooperativeEEENS5_IJNSA_ILi128EEENSA_ILi256EEENSA_ILi32EEEEEENS_10tfloat32_tENS5_IJlSD_lEEESL_SM_NS4_8TiledMMAINS4_8MMA_AtomIJNS4_4SM904GMMA30MMA_64x256x8_F32TF32TF32_SS_TNILNSQ_7ScaleInE1ELSS_1EEEEEENS4_6LayoutINS5_IJSB_SD_SD_EEENS5_IJSD_NSA_ILi0EEESX_EEEEENS5_IJNS4_10UnderscoreES10_S10_EEEEENS4_23SM90_TMA_LOAD_MULTICASTENS4_14ComposedLayoutINS4_7SwizzleILi3ELi4ELi3EEENS4_18smem_ptr_flag_bitsILi32EEENSV_INS5_IJNSA_ILi8EEESJ_EEENS5_IJSJ_SD_EEEEEEEvNS4_8identityES13_S1D_vS1E_EENS_8epilogue10collective6detail29Sm90TmaWarpSpecializedAdapterINS1H_15DefaultEpilogueISL_SM_SM_NS1G_6thread17LinearCombinationISL_Li1EffLNS1L_9ScaleType4KindE0ELNS_15FloatRoundStyleE2ESL_EENS1_15EpilogueDefaultEEEEEvvEEEEvNT_6ParamsE,@"STO_CUDA_ENTRY STV_DEFAULT"
_ZN7cutlass13device_kernelINS_4gemm6kernel13GemmUniversalIN4cute5tupleIJiiiiEEENS1_10collective13CollectiveMmaINS1_34MainloopSm90TmaGmmaWarpSpecializedILi4ENS5_IJNS4_1CILi2EEENSA_ILi4EEENSA_ILi1EEEEEENS1_35KernelTmaWarpSpecializedCooperativeEEENS5_IJNSA_ILi128EEENSA_ILi256EEENSA_ILi32EEEEEENS_10tfloat32_tENS5_IJlSD_lEEESL_SM_NS4_8TiledMMAINS4_8MMA_AtomIJNS4_4SM904GMMA30MMA_64x256x8_F32TF32TF32_SS_TNILNSQ_7ScaleInE1ELSS_1EEEEEENS4_6LayoutINS5_IJSB_SD_SD_EEENS5_IJSD_NSA_ILi0EEESX_EEEEENS5_IJNS4_10UnderscoreES10_S10_EEEEENS4_23SM90_TMA_LOAD_MULTICASTENS4_14ComposedLayoutINS4_7SwizzleILi3ELi4ELi3EEENS4_18smem_ptr_flag_bitsILi32EEENSV_INS5_IJNSA_ILi8EEESJ_EEENS5_IJSJ_SD_EEEEEEEvNS4_8identityES13_S1D_vS1E_EENS_8epilogue10collective6detail29Sm90TmaWarpSpecializedAdapterINS1H_15DefaultEpilogueISL_SM_SM_NS1G_6thread17LinearCombinationISL_Li1EffLNS1L_9ScaleType4KindE0ELNS_15FloatRoundStyleE2ESL_EENS1_15EpilogueDefaultEEEEEvvEEEEvNT_6ParamsE:
[----:B------:R-:W0:Y:S01]  /*0000*/  LDC R1, c[0x0][0x28] ;  /* 0x00000a00ff017b82 */ /* 0x000e220000000800 */
[----:B------:R-:W1:Y:S01]  /*0010*/  S2R R18, SR_TID.X ;  /* 0x0000000000127919 */ /* 0x000e620000002100 */
[----:B------:R-:W-:Y:S01]  /*0020*/  ELECT P0, URZ, PT ;  /* 0x00000000003f782f */ /* 0x000fe20003800000 */
[----:B------:R-:W-:Y:S01]  /*0030*/  BSSY B0, `(.L_x_0) ;  /* 0x000000f000007945 */ /* 0x000fe20003800000 */
[--C-:B-1----:R-:W-:Y:S02]  /*0040*/  SHF.R.U32.HI R0, RZ, 0x5, R18.reuse ;  /* 0x00000005ff007819 */ /* 0x102fe40000011612 */
[----:B------:R-:W-:-:S03]  /*0050*/  SHF.R.U32.HI R3, RZ, 0x7, R18 ;  /* 0x00000007ff037819 */ /* 0x000fc60000011612 */
[----:B------:R-:W1:Y:S04]  /*0060*/  SHFL.IDX PT, R2, R0, RZ, 0x1f ;  /* 0x00001fff00027589 */ /* 0x000e6800000e0000 */
[----:B------:R2:W3:Y:S01]  /*0070*/  SHFL.IDX PT, R5, R3, RZ, 0x1f ;  /* 0x00001fff03057589 */ /* 0x0004e200000e0000 */
[----:B-1----:R-:W-:-:S13]  /*0080*/  ISETP.NE.OR P0, PT, R2, RZ, !P0 ;  /* 0x000000ff0200720c */ /* 0x002fda0004705670 */
[----:B0-23--:R-:W-:Y:S05]  /*0090*/  @P0 BRA `(.L_x_1) ;  /* 0x0000000000200947 */ /* 0x00dfea0003800000 */
[----:B------:R-:W-:Y:S02]  /*00a0*/  ULDC.64 UR4, c[0x0][0x198] ;  /* 0x0000660000047ab9 */ /* 0x000fe40000000a00 */
[----:B------:R-:W-:Y:S02]  /*00b0*/  UIADD3 UR6, UP0, UR4, 0xf0, URZ ;  /* 0x000000f004067890 */ /* 0x000fe4000ff1e03f */
[----:B------:R-:W-:Y:S02]  /*00c0*/  UIADD3 UR4, UP1, UR4, 0x1f0, URZ ;  /* 0x000001f004047890 */ /* 0x000fe4000ff3e03f */
[----:B------:R-:W-:Y:S02]  /*00d0*/  UIADD3.X UR7, URZ, UR5, URZ, UP0, !UPT ;  /* 0x000000053f077290 */ /* 0x000fe400087fe43f */
[----:B------:R-:W-:-:S07]  /*00e0*/  UIADD3.X UR5, URZ, UR5, URZ, UP1, !UPT ;  /* 0x000000053f057290 */ /* 0x000fce0008ffe43f */
[----:B------:R0:W-:Y:S02]  /*00f0*/  UTMACCTL.PF [UR6] ;  /* 0x00000000060079b9 */ /* 0x0001e40008040000 */
[----:B------:R0:W-:Y:S02]  /*0100*/  UTMACCTL.PF [UR4] ;  /* 0x00000000040079b9 */ /* 0x0001e40008040000 */
[----:B0-----:R-:W-:Y:S01]  /*0110*/  NOP ;  /* 0x0000000000007918 */ /* 0x001fe20000000000 */
.L_x_1:
[----:B------:R-:W-:Y:S05]  /*0120*/  BSYNC B0 ;  /* 0x0000000000007941 */ /* 0x000fea0003800000 */
.L_x_0:
[----:B------:R-:W0:Y:S02]  /*0130*/  SHFL.IDX PT, R3, R0, RZ, 0x1f ;  /* 0x00001fff00037589 */ /* 0x000e2400000e0000 */
[----:B0-----:R-:W-:-:S13]  /*0140*/  ISETP.NE.AND P0, PT, R3, RZ, PT ;  /* 0x000000ff0300720c */ /* 0x001fda0003f05270 */
[----:B------:R-:W-:Y:S05]  /*0150*/  @P0 BRA `(.L_x_2) ;  /* 0x0000000000580947 */ /* 0x000fea0003800000 */
[----:B------:R-:W0:Y:S01]  /*0160*/  S2UR UR8, SR_CgaCtaId ;  /* 0x00000000000879c3 */ /* 0x000e220000008800 */
[----:B------:R-:W-:Y:S01]  /*0170*/  UMOV UR4, 0x400 ;  /* 0x0000040000047882 */ /* 0x000fe20000000000 */
[----:B------:R-:W-:Y:S01]  /*0180*/  UMOV UR5, 0x1 ;  /* 0x0000000100057882 */ /* 0x000fe20000000000 */
[----:B------:R-:W-:Y:S01]  /*0190*/  UMOV UR6, 0xa ;  /* 0x0000000a00067882 */ /* 0x000fe20000000000 */
[----:B------:R-:W-:Y:S01]  /*01a0*/  ELECT P0, URZ, PT ;  /* 0x00000000003f782f */ /* 0x000fe20003800000 */
[----:B------:R-:W-:-:S04]  /*01b0*/  UIADD3 UR6, -UR6, 0x100000, URZ ;  /* 0x0010000006067890 */ /* 0x000fc8000fffe13f */
[----:B------:R-:W-:Y:S02]  /*01c0*/  USHF.L.U32 UR7, UR6, 0xb, URZ ;  /* 0x0000000b06077899 */ /* 0x000fe4000800063f */
[----:B------:R-:W-:Y:S02]  /*01d0*/  USHF.L.U32 UR6, UR6, 0x1, URZ ;  /* 0x0000000106067899 */ /* 0x000fe4000800063f */
[----:B0-----:R-:W-:Y:S02]  /*01e0*/  ULEA UR8, UR8, UR4, 0x18 ;  /* 0x0000000408087291 */ /* 0x001fe4000f8ec03f */
[----:B------:R-:W-:-:S04]  /*01f0*/  UIADD3 UR4, -UR5, 0x100000, URZ ;  /* 0x0010000005047890 */ /* 0x000fc8000fffe13f */
[----:B------:R-:W-:Y:S02]  /*0200*/  USHF.L.U32 UR5, UR4, 0xb, URZ ;  /* 0x0000000b04057899 */ /* 0x000fe4000800063f */
[----:B------:R-:W-:Y:S01]  /*0210*/  USHF.L.U32 UR4, UR4, 0x1, URZ ;  /* 0x0000000104047899 */ /* 0x000fe2000800063f */
[----:B------:R-:W0:Y:S11]  /*0220*/  FENCE.VIEW.ASYNC.S ;  /* 0x00000000000073c6 */ /* 0x000e360000000000 */
[----:B0-----:R0:W1:Y:S01]  /*0230*/  SYNCS.EXCH.64 URZ, [UR8], UR4 ;  /* 0x00000004083f75b2 */ /* 0x0010620008000100 */
[----:B------:R0:W2:Y:S01]  /*0240*/  SYNCS.EXCH.64 URZ, [UR8+0x20], UR6 ;  /* 0x00002006083f75b2 */ /* 0x0000a20008000100 */
[----:B------:R0:W3:Y:S01]  /*0250*/  SYNCS.EXCH.64 URZ, [UR8+0x8], UR4 ;  /* 0x00000804083f75b2 */ /* 0x0000e20008000100 */
[----:B------:R0:W4:Y:S01]  /*0260*/  SYNCS.EXCH.64 URZ, [UR8+0x28], UR6 ;  /* 0x00002806083f75b2 */ /* 0x0001220008000100 */
[----:B------:R0:W0:Y:S01]  /*0270*/  SYNCS.EXCH.64 URZ, [UR8+0x10], UR4 ;  /* 0x00001004083f75b2 */ /* 0x0000220008000100 */
[----:B------:R0:W0:Y:S01]  /*0280*/  SYNCS.EXCH.64 URZ, [UR8+0x30], UR6 ;  /* 0x00003006083f75b2 */ /* 0x0000220008000100 */
[----:B------:R0:W0:Y:S01]  /*0290*/  SYNCS.EXCH.64 URZ, [UR8+0x18], UR4 ;  /* 0x00001804083f75b2 */ /* 0x0000220008000100 */
[----:B------:R0:W0:Y:S01]  /*02a0*/  SYNCS.EXCH.64 URZ, [UR8+0x38], UR6 ;  /* 0x00003806083f75b2 */ /* 0x0000220008000100 */
[----:B------:R-:W-:Y:S01]  /*02b0*/  NOP ;  /* 0x0000000000007918 */ /* 0x000fe20000000000 */
.L_x_2:
[----:B------:R-:W-:Y:S01]  /*02c0*/  SHF.R.S32.HI R7, RZ, 0x1f, R18 ;  /* 0x0000001fff077819 */ /* 0x000fe20000011412 */
[----:B------:R-:W5:Y:S01]  /*02d0*/  SHFL.IDX PT, R0, R0, RZ, 0x1f ;  /* 0x00001fff00007589 */ /* 0x000f6200000e0000 */
[----:B0-----:R-:W0:Y:S01]  /*02e0*/  S2UR UR8, SR_CTAID.X ;  /* 0x00000000000879c3 */ /* 0x001e220000002500 */
[----:B------:R-:W-:Y:S02]  /*02f0*/  ELECT P0, URZ, PT ;  /* 0x00000000003f782f */ /* 0x000fe40003800000 */
[----:B------:R-:W-:Y:S01]  /*0300*/  LEA.HI R7, R7, R18, RZ, 0x7 ;  /* 0x0000001207077211 */ /* 0x000fe200078f38ff */
[----:B------:R-:W1:Y:S01]  /*0310*/  S2R R4, SR_CTAID.Y ;  /* 0x0000000000047919 */ /* 0x000e620000002600 */
[----:B------:R-:W-:Y:S01]  /*0320*/  SHF.R.S32.HI R8, RZ, 0x1f, R3 ;  /* 0x0000001fff087819 */ /* 0x000fe20000011403 */
[----:B------:R-:W-:Y:S01]  /*0330*/  ULDC UR4, c[0x0][0x150] ;  /* 0x0000540000047ab9 */ /* 0x000fe20000000800 */
[----:B------:R-:W-:Y:S01]  /*0340*/  LOP3.LUT R7, R7, 0xffffff80, RZ, 0xc0, !PT ;  /* 0xffffff8007077812 */ /* 0x000fe200078ec0ff */
[----:B------:R-:W-:Y:S01]  /*0350*/  NOP ;  /* 0x0000000000007918 */ /* 0x000fe20000000000 */
[----:B------:R-:W-:Y:S01]  /*0360*/  LEA.HI R8, R8, R3, RZ, 0x2 ;  /* 0x0000000308087211 */ /* 0x000fe200078f10ff */
[----:B------:R-:W2:Y:S01]  /*0370*/  LDC R10, c[0x0][0x144] ;  /* 0x00005100ff0a7b82 */ /* 0x000ea20000000800 */
[----:B------:R-:W-:Y:S01]  /*0380*/  NOP ;  /* 0x0000000000007918 */ /* 0x000fe20000000000 */
[----:B------:R-:W-:Y:S01]  /*0390*/  IMAD.IADD R6, R18, 0x1, -R7 ;  /* 0x0000000112067824 */ /* 0x000fe200078e0a07 */
[----:B------:R-:W-:Y:S01]  /*03a0*/  LOP3.LUT R8, R8, 0x3ffffffc, RZ, 0xc0, !PT ;  /* 0x3ffffffc08087812 */ /* 0x000fe200078ec0ff */
[----:B------:R-:W-:Y:S01]  /*03b0*/  IMAD.MOV.U32 R22, RZ, RZ, 0x1 ;  /* 0x00000001ff167424 */ /* 0x000fe200078e00ff */
[----:B------:R-:W-:-:S02]  /*03c0*/  ISETP.NE.AND P3, PT, R5, RZ, PT ;  /* 0x000000ff0500720c */ /* 0x000fc40003f65270 */
[----:B------:R-:W-:Y:S01]  /*03d0*/  SHF.R.S32.HI R7, RZ, 0x1f, R6 ;  /* 0x0000001fff077819 */ /* 0x000fe20000011406 */
[----:B------:R-:W-:Y:S01]  /*03e0*/  IMAD.IADD R8, R3, 0x1, -R8 ;  /* 0x0000000103087824 */ /* 0x000fe200078e0a08 */
[----:B------:R-:W3:Y:S02]  /*03f0*/  LDC R13, c[0x0][0x140] ;  /* 0x00005000ff0d7b82 */ /* 0x000ee40000000800 */
[----:B------:R-:W-:Y:S02]  /*0400*/  LEA.HI R7, R7, R6, RZ, 0x3 ;  /* 0x0000000607077211 */ /* 0x000fe400078f18ff */
[----:B-----5:R-:W-:Y:S02]  /*0410*/  ISETP.NE.OR P0, PT, R0, RZ, !P0 ;  /* 0x000000ff0000720c */ /* 0x020fe40004705670 */
[--C-:B------:R-:W-:Y:S02]  /*0420*/  SHF.R.S32.HI R0, RZ, 0x3, R7.reuse ;  /* 0x00000003ff007819 */ /* 0x100fe40000011407 */
[----:B------:R-:W-:-:S02]  /*0430*/  SHF.R.S32.HI R7, RZ, 0x1f, R7 ;  /* 0x0000001fff077819 */ /* 0x000fc40000011407 */
[----:B0-----:R-:W-:Y:S02]  /*0440*/  I2FP.F32.U32 R9, UR8 ;  /* 0x0000000800097c45 */ /* 0x001fe40008201000 */
[----:B------:R-:W-:-:S03]  /*0450*/  LEA.HI R7, R7, R0, RZ, 0x2 ;  /* 0x0000000007077211 */ /* 0x000fc600078f10ff */
[----:B------:R-:W-:Y:S01]  /*0460*/  FMUL R9, R9, UR4 ;  /* 0x0000000409097c20 */ /* 0x000fe20008400000 */
[----:B------:R-:W-:Y:S01]  /*0470*/  LOP3.LUT R7, R7, 0xfffffffc, RZ, 0xc0, !PT ;  /* 0xfffffffc07077812 */ /* 0x000fe200078ec0ff */
[----:B------:R-:W-:Y:S01]  /*0480*/  VOTEU.ALL UP0, P0 ;  /* 0x00000000003f7886 */ /* 0x000fe20000000000 */
[----:B-1----:R-:W-:Y:S01]  /*0490*/  I2FP.F32.U32 R3, R4 ;  /* 0x0000000400037245 */ /* 0x002fe20000201000 */
[----:B------:R-:W-:Y:S01]  /*04a0*/  ULDC UR4, c[0x0][0x154] ;  /* 0x0000550000047ab9 */ /* 0x000fe20000000800 */
[----:B------:R-:W-:Y:S01]  /*04b0*/  VOTEU.ALL UP1, P0 ;  /* 0x00000000003f7886 */ /* 0x000fe20000020000 */
[----:B------:R-:W0:Y:S01]  /*04c0*/  F2I.U32.TRUNC.NTZ R9, R9 ;  /* 0x0000000900097305 */ /* 0x000e22000020f000 */
[----:B------:R-:W-:Y:S01]  /*04d0*/  IMAD.IADD R7, R0, 0x1, -R7 ;  /* 0x0000000100077824 */ /* 0x000fe200078e0a07 */
[----:B------:R-:W1:Y:S01]  /*04e0*/  @!UP0 S2UR UR7, SR_CgaCtaId ;  /* 0x00000000000789c3 */ /* 0x000e620000008800 */
[----:B------:R-:W-:Y:S01]  /*04f0*/  FMUL R12, R3, UR4 ;  /* 0x00000004030c7c20 */ /* 0x000fe20008400000 */
[----:B------:R-:W-:Y:S01]  /*0500*/  UMOV UR4, 0x20 ;  /* 0x0000002000047882 */ /* 0x000fe20000000000 */
[----:B------:R-:W-:Y:S01]  /*0510*/  IMAD R8, R8, 0x4, R7 ;  /* 0x0000000408087824 */ /* 0x000fe200078e0207 */
[----:B------:R-:W-:Y:S01]  /*0520*/  @!UP0 UMOV UR6, 0x400 ;  /* 0x0000040000068882 */ /* 0x000fe20000000000 */
[----:B------:R-:W-:-:S04]  /*0530*/  @!UP0 UIADD3 UR4, -UR4, 0x100000, URZ ;  /* 0x0010000004048890 */ /* 0x000fc8000fffe13f */
[----:B------:R-:W-:Y:S02]  /*0540*/  @!UP0 USHF.L.U32 UR5, UR4, 0xb, URZ ;  /* 0x0000000b04058899 */ /* 0x000fe4000800063f */
[----:B------:R-:W-:Y:S01]  /*0550*/  @!UP0 USHF.L.U32 UR4, UR4, 0x1, URZ ;  /* 0x0000000104048899 */ /* 0x000fe2000800063f */
[----:B---3--:R-:W-:Y:S01]  /*0560*/  ISETP.EQ.U32.AND P2, PT, R13, 0x1, PT ;  /* 0x000000010d00780c */ /* 0x008fe20003f42070 */
[----:B------:R-:W3:Y:S01]  /*0570*/  F2I.U32.TRUNC.NTZ R12, R12 ;  /* 0x0000000c000c7305 */ /* 0x000ee2000020f000 */
[----:B------:R-:W-:Y:S01]  /*0580*/  LEA.HI R0, R8, R8, RZ, 0x1 ;  /* 0x0000000808007211 */ /* 0x000fe200078f08ff */
[----:B------:R-:W5:Y:S03]  /*0590*/  LDC R7, c[0x0][0x148] ;  /* 0x00005200ff077b82 */ /* 0x000f660000000800 */
[----:B------:R-:W-:Y:S01]  /*05a0*/  LOP3.LUT R11, R0, 0xfffffffe, RZ, 0xc0, !PT ;  /* 0xfffffffe000b7812 */ /* 0x000fe200078ec0ff */
[----:B0-----:R-:W-:Y:S01]  /*05b0*/  IMAD.MOV R15, RZ, RZ, -R9 ;  /* 0x000000ffff0f7224 */ /* 0x001fe200078e0a09 */
[----:B------:R-:W-:-:S03]  /*05c0*/  SHF.R.S32.HI R9, RZ, 0x1f, R2 ;  /* 0x0000001fff097819 */ /* 0x000fc60000011402 */
[----:B--2---:R-:W-:Y:S01]  /*05d0*/  IMAD R3, R10, R15, UR8 ;  /* 0x000000080a037e24 */ /* 0x004fe2000f8e020f */
[----:B------:R-:W-:Y:S01]  /*05e0*/  LEA.HI R9, R9, R2, RZ, 0x2 ;  /* 0x0000000209097211 */ /* 0x000fe200078f10ff */
[C---:B------:R-:W-:Y:S02]  /*05f0*/  IMAD.IADD R0, R8.reuse, 0x1, -R11 ;  /* 0x0000000108007824 */ /* 0x040fe400078e0a0b */
[----:B------:R-:W-:Y:S01]  /*0600*/  IMAD.SHL.U32 R11, R8, 0x4, RZ ;  /* 0x00000004080b7824 */ /* 0x000fe200078e00ff */
[----:B------:R-:W-:Y:S01]  /*0610*/  LOP3.LUT R9, R9, 0xfffffffc, RZ, 0xc0, !PT ;  /* 0xfffffffc09097812 */ /* 0x000fe200078ec0ff */
[----:B---3--:R-:W-:Y:S01]  /*0620*/  IMAD.MOV R21, RZ, RZ, -R12 ;  /* 0x000000ffff157224 */ /* 0x008fe200078e0a0c */
[----:B------:R-:W-:Y:S01]  /*0630*/  ISETP.NE.AND P4, PT, R0, R3, PT ;  /* 0x000000030000720c */ /* 0x000fe20003f85270 */
[----:B-1----:R-:W-:Y:S01]  /*0640*/  @!UP0 ULEA UR6, UR7, UR6, 0x18 ;  /* 0x0000000607068291 */ /* 0x002fe2000f8ec03f */
[----:B------:R-:W-:Y:S01]  /*0650*/  LOP3.LUT R152, R8, 0xc, R11, 0x78, !PT ;  /* 0x0000000c08987812 */ /* 0x000fe200078e780b */
[----:B------:R-:W-:Y:S01]  /*0660*/  IMAD.IADD R0, R2, 0x1, -R9 ;  /* 0x0000000102007824 */ /* 0x000fe200078e0a09 */
[----:B------:R-:W-:Y:S01]  /*0670*/  VOTEU.ALL UP0, P0 ;  /* 0x00000000003f7886 */ /* 0x000fe20000000000 */
[----:B------:R-:W-:Y:S01]  /*0680*/  LOP3.LUT P0, RZ, R6, 0x7, RZ, 0xc0, !PT ;  /* 0x0000000706ff7812 */ /* 0x000fe2000780c0ff */
[----:B------:R-:W-:-:S02]  /*0690*/  VIADD R6, R5, 0xffffffff ;  /* 0xffffffff05067836 */ /* 0x000fc40000000000 */
[----:B------:R-:W-:Y:S01]  /*06a0*/  ISETP.NE.AND P1, PT, R0, 0x3, PT ;  /* 0x000000030000780c */ /* 0x000fe20003f25270 */
[----:B-----5:R-:W-:Y:S01]  /*06b0*/  IMAD R9, R7, R21, R4 ;  /* 0x0000001507097224 */ /* 0x020fe200078e0204 */
[----:B------:R-:W-:Y:S02]  /*06c0*/  ISETP.LT.U32.AND P0, PT, R152, 0x8, !P0 ;  /* 0x000000089800780c */ /* 0x000fe40004701070 */
[----:B------:R-:W-:Y:S01]  /*06d0*/  ISETP.EQ.OR P1, PT, R0, RZ, !P1 ;  /* 0x000000ff0000720c */ /* 0x000fe20004f22670 */
[----:B------:R-:W0:Y:S02]  /*06e0*/  FENCE.VIEW.ASYNC.S ;  /* 0x00000000000073c6 */ /* 0x000e240000000000 */
[----:B0-----:R0:W1:Y:S01]  /*06f0*/  @!UP0 SYNCS.EXCH.64 URZ, [UR6+0x50], UR4 ;  /* 0x00005004063f85b2 */ /* 0x0010620008000100 */
[----:B------:R-:W-:Y:S02]  /*0700*/  @P4 LEA.HI R2, R152, R152, RZ, 0x1 ;  /* 0x0000009898024211 */ /* 0x000fe400078f08ff */
[----:B------:R-:W-:-:S02]  /*0710*/  ISETP.EQ.AND P1, PT, R5, RZ, P1 ;  /* 0x000000ff0500720c */ /* 0x000fc40000f22270 */
[----:B------:R-:W-:Y:S02]  /*0720*/  @P4 SHF.R.S32.HI R2, RZ, 0x1, R2 ;  /* 0x00000001ff024819 */ /* 0x000fe40000011402 */
[----:B------:R-:W-:Y:S02]  /*0730*/  ISETP.GE.U32.AND P6, PT, R6, 0x2, PT ;  /* 0x000000020600780c */ /* 0x000fe40003fc6070 */
[----:B------:R-:W-:Y:S02]  /*0740*/  @P4 ISETP.NE.AND P5, PT, R2, R9, PT ;  /* 0x000000090200420c */ /* 0x000fe40003fa5270 */
[----:B------:R-:W-:Y:S02]  /*0750*/  SEL R9, RZ, 0x1, !P0 ;  /* 0x00000001ff097807 */ /* 0x000fe40004000000 */
[----:B------:R-:W-:Y:S02]  /*0760*/  @P4 SEL R22, RZ, 0x1, P5 ;  /* 0x00000001ff164807 */ /* 0x000fe40002800000 */
[----:B------:R-:W-:Y:S01]  /*0770*/  SEL R19, RZ, 0x1, !P1 ;  /* 0x00000001ff137807 */ /* 0x000fe20004800000 */
[----:B------:R0:W2:Y:S01]  /*0780*/  @!UP1 SYNCS.EXCH.64 URZ, [UR6+0x58], UR4 ;  /* 0x00005804063f95b2 */ /* 0x0000a20008000100 */
[----:B------:R-:W-:Y:S01]  /*0790*/  LOP3.LUT R22, R22, R9, RZ, 0xc0, !PT ;  /* 0x0000000916167212 */ /* 0x000fe200078ec0ff */
[----:B------:R-:W-:Y:S01]  /*07a0*/  NOP ;  /* 0x0000000000007918 */ /* 0x000fe20000000000 */
[----:B------:R-:W-:Y:S01]  /*07b0*/  SEL R19, R19, 0x2, P6 ;  /* 0x0000000213137807 */ /* 0x000fe20003000000 */
[----:B------:R-:W-:Y:S06]  /*07c0*/  @!P2 BRA `(.L_x_3) ;  /* 0x000000000008a947 */ /* 0x000fec0003800000 */
[----:B-12-4-:R-:W-:Y:S01]  /*07d0*/  UCGABAR_ARV ;  /* 0x00000000000079c7 */ /* 0x016fe20008000000 */
[----:B------:R-:W-:Y:S05]  /*07e0*/  BRA `(.L_x_4) ;  /* 0x0000000000047947 */ /* 0x000fea0003800000 */
.L_x_3:
[----:B-12-4-:R-:W-:Y:S01]  /*07f0*/  NOP ;  /* 0x0000000000007918 */ /* 0x016fe20000000000 */
.L_x_4:
[----:B------:R-:W1:Y:S01]  /*0800*/  LDC R2, c[0x0][0x65c] ;  /* 0x00019700ff027b82 */ /* 0x000e620000000800 */
[----:B------:R-:W-:Y:S02]  /*0810*/  IMAD.U32 R8, RZ, RZ, UR8 ;  /* 0x00000008ff087e24 */ /* 0x000fe4000f8e00ff */
[----:B------:R-:W-:Y:S01]  /*0820*/  IMAD.MOV.U32 R9, RZ, RZ, RZ ;  /* 0x000000ffff097224 */ /* 0x000fe200078e00ff */
[----:B-1----:R-:W-:-:S04]  /*0830*/  ISETP.NE.AND P1, PT, R2, 0x1, PT ;  /* 0x000000010200780c */ /* 0x002fc80003f25270 */
[----:B------:R-:W-:-:S09]  /*0840*/  P2R R5, PR, RZ, 0x2 ;  /* 0x00000002ff057803 */ /* 0x000fd20000000000 */
[----:B------:R-:W1:Y:S01]  /*0850*/  @P1 LDC R17, c[0x0][0x10] ;  /* 0x00000400ff111b82 */ /* 0x000e620000000800 */
[----:B------:R-:W-:Y:S02]  /*0860*/  @P1 IMAD.MOV.U32 R5, RZ, RZ, RZ ;  /* 0x000000ffff051224 */ /* 0x000fe400078e00ff */
[----:B------:R-:W-:-:S05]  /*0870*/  @P1 IMAD.MOV.U32 R13, RZ, RZ, RZ ;  /* 0x000000ffff0d1224 */ /* 0x000fca00078e00ff */
[----:B------:R-:W2:Y:S01]  /*0880*/  @!P1 LDC R11, c[0x0][0xc] ;  /* 0x00000300ff0b9b82 */ /* 0x000ea20000000800 */
[----:B-1----:R-:W-:-:S04]  /*0890*/  @P1 IMAD.WIDE.U32 R16, R17, UR8, R4 ;  /* 0x0000000811101c25 */ /* 0x002fc8000f8e0004 */
[----:B------:R-:W-:Y:S02]  /*08a0*/  @P1 IMAD.IADD R17, R17, 0x1, R13 ;  /* 0x0000000111111824 */ /* 0x000fe400078e020d */
[----:B--2---:R-:W-:-:S04]  /*08b0*/  @!P1 IMAD.WIDE.U32 R8, R4, R11, R8 ;  /* 0x0000000b04089225 */ /* 0x004fc800078e0008 */
[----:B------:R-:W-:Y:S02]  /*08c0*/  @!P1 IMAD.MOV.U32 R16, RZ, RZ, R8 ;  /* 0x000000ffff109224 */ /* 0x000fe400078e0008 */
[----:B------:R-:W-:Y:S01]  /*08d0*/  @!P1 IMAD.MOV.U32 R17, RZ, RZ, R9 ;  /* 0x000000ffff119224 */ /* 0x000fe200078e0009 */
[----:B------:R-:W-:Y:S06]  /*08e0*/  @!P2 BRA `(.L_x_5) ;  /* 0x00000000000ca947 */ /* 0x000fec0003800000 */
[----:B------:R-:W-:Y:S01]  /*08f0*/  UCGABAR_WAIT ;  /* 0x0000000000007dc7 */ /* 0x000fe20008000000 */
[----:B------:R-:W-:Y:S01]  /*0900*/  CCTL.IVALL ;  /* 0x00000000ff00798f */ /* 0x000fe20002000000 */
[----:B------:R-:W-:Y:S05]  /*0910*/  BRA `(.L_x_6) ;  /* 0x0000000000047947 */ /* 0x000fea0003800000 */
.L_x_5:
[----:B------:R-:W-:Y:S06]  /*0920*/  BAR.SYNC.DEFER_BLOCKING 0x0 ;  /* 0x0000000000007b1d */ /* 0x000fec0000010000 */
.L_x_6:
[----:B------:R-:W-:Y:S05]  /*0930*/  @!P3 BRA `(.L_x_7) ;  /* 0x000000980060b947 */ /* 0x000fea0003800000 */
[----:B------:R-:W-:-:S13]  /*0940*/  ISETP.GT.U32.AND P0, PT, R6, 0x1, PT ;  /* 0x000000010600780c */ /* 0x000fda0003f04070 */
[----:B0-----:R-:W-:Y:S05]  /*0950*/  @P0 EXIT ;  /* 0x000000000000094d */ /* 0x001fea0003800000 */
[----:B------:R-:W-:Y:S01]  /*0960*/  ULDC.64 UR4, c[0x0][0x650] ;  /* 0x0001940000047ab9 */ /* 0x000fe20000000a00 */
[----:B------:R-:W-:Y:S01]  /*0970*/  PRMT R0, RZ, 0x7610, R0 ;  /* 0x00007610ff007816 */ /* 0x000fe20000000000 */
[----:B------:R-:W-:Y:S01]  /*0980*/  IMAD.MOV.U32 R154, RZ, RZ, -0x1 ;  /* 0xffffffffff9a7424 */ /* 0x000fe200078e00ff */
[----:B------:R-:W-:Y:S01]  /*0990*/  ISETP.GE.U32.AND P0, PT, R16, UR4, PT ;  /* 0x0000000410007c0c */ /* 0x000fe2000bf06070 */
[----:B------:R-:W-:Y:S02]  /*09a0*/  IMAD.MOV.U32 R153, RZ, RZ, -0x1 ;  /* 0xffffffffff997424 */ /* 0x000fe400078e00ff */
[----:B------:R-:W-:Y:S01]  /*09b0*/  IMAD.MOV.U32 R23, RZ, RZ, -0x1 ;  /* 0xffffffffff177424 */ /* 0x000fe200078e00ff */
[----:B------:R-:W-:-:S13]  /*09c0*/  ISETP.GE.U32.AND.EX P0, PT, R17, UR5, PT, P0 ;  /* 0x0000000511007c0c */ /* 0x000fda000bf06100 */
[----:B------:R-:W-:Y:S05]  /*09d0*/  @P0 BRA `(.L_x_8) ;  /* 0x00000004002c0947 */ /* 0x000fea0003800000 */
[----:B------:R-:W0:Y:S01]  /*09e0*/  LDC.64 R24, c[0x0][0x628] ;  /* 0x00018a00ff187b82 */ /* 0x000e220000000a00 */
[----:B------:R-:W-:Y:S02]  /*09f0*/  IMAD.MOV.U32 R8, RZ, RZ, R16 ;  /* 0x000000ffff087224 */ /* 0x000fe400078e0010 */
[----:B------:R-:W-:-:S05]  /*0a00*/  IMAD.MOV.U32 R9, RZ, RZ, R17 ;  /* 0x000000ffff097224 */ /* 0x000fca00078e0011 */
[----:B------:R-:W1:Y:S08]  /*0a10*/  LDC R0, c[0x0][0x630] ;  /* 0x00018c00ff007b82 */ /* 0x000e700000000800 */
[----:B------:R-:W2:Y:S01]  /*0a20*/  LDC.64 R26, c[0x0][0x620] ;  /* 0x00018800ff1a7b82 */ /* 0x000ea20000000a00 */
[----:B0-----:R-:W-:-:S04]  /*0a30*/  ISETP.NE.U32.AND P0, PT, R24, RZ, PT ;  /* 0x000000ff1800720c */ /* 0x001fc80003f05070 */
[----:B------:R-:W-:-:S13]  /*0a40*/  ISETP.NE.AND.EX P0, PT, R25, RZ, PT, P0 ;  /* 0x000000ff1900720c */ /* 0x000fda0003f05300 */
[----:B-12---:R-:W-:Y:S05]  /*0a50*/  @!P0 BRA `(.L_x_9) ;  /* 0x0000000000288947 */ /* 0x006fea0003800000 */
[----:B------:R-:W0:Y:S02]  /*0a60*/  LDC R13, c[0x0][0x634] ;  /* 0x00018d00ff0d7b82 */ /* 0x000e240000000800 */
[----:B0-----:R-:W-:-:S05]  /*0a70*/  IADD3 R13, P0, R16, R13, RZ ;  /* 0x0000000d100d7210 */ /* 0x001fca0007f1e0ff */
[----:B------:R-:W-:-:S04]  /*0a80*/  IMAD.X R15, RZ, RZ, R17, P0 ;  /* 0x000000ffff0f7224 */ /* 0x000fc800000e0611 */
[----:B------:R-:W-:-:S04]  /*0a90*/  IMAD.WIDE.U32 R8, R15, R24, RZ ;  /* 0x000000180f087225 */ /* 0x000fc800078e00ff */
[----:B------:R-:W-:-:S04]  /*0aa0*/  IMAD.WIDE.U32 R10, P0, R13, R25, R8 ;  /* 0x000000190d0a7225 */ /* 0x000fc80007800008 */
[----:B------:R-:W-:-:S04]  /*0ab0*/  IMAD.WIDE.U32 R8, R13, R24, RZ ;  /* 0x000000180d087225 */ /* 0x000fc800078e00ff */
[----:B------:R-:W-:Y:S01]  /*0ac0*/  IMAD.X R13, RZ, RZ, RZ, P0 ;  /* 0x000000ffff0d7224 */ /* 0x000fe200000e06ff */
[----:B------:R-:W-:Y:S01]  /*0ad0*/  IADD3 RZ, P0, R9, R10, RZ ;  /* 0x0000000a09ff7210 */ /* 0x000fe20007f1e0ff */
[----:B------:R-:W-:-:S04]  /*0ae0*/  IMAD.MOV.U32 R12, RZ, RZ, R11 ;  /* 0x000000ffff0c7224 */ /* 0x000fc800078e000b */
[----:B------:R-:W-:-:S08]  /*0af0*/  IMAD.WIDE.U32.X R8, R15, R25, R12, P0 ;  /* 0x000000190f087225 */ /* 0x000fd000000e040c */
.L_x_9:
[----:B------:R-:W0:Y:S01]  /*0b00*/  LDC.64 R24, c[0x0][0x640] ;  /* 0x00019000ff187b82 */ /* 0x000e220000000a00 */
[-CC-:B------:R-:W-:Y:S01]  /*0b10*/  SHF.R.U64 R28, R8, R0.reuse, R9.reuse ;  /* 0x00000000081c7219 */ /* 0x180fe20000001209 */
[----:B------:R-:W-:Y:S01]  /*0b20*/  IMAD R30, R7, R21, R4 ;  /* 0x00000015071e7224 */ /* 0x000fe200078e0204 */
[----:B------:R-:W-:Y:S01]  /*0b30*/  SHF.R.U32.HI R0, RZ, R0, R9 ;  /* 0x00000000ff007219 */ /* 0x000fe20000011609 */
[----:B------:R-:W-:Y:S01]  /*0b40*/  IMAD.MOV.U32 R21, RZ, RZ, 0x1 ;  /* 0x00000001ff157424 */ /* 0x000fe200078e00ff */
[----:B------:R-:W-:-:S03]  /*0b50*/  IADD3 R5, P0, RZ, -R28, RZ ;  /* 0x8000001cff057210 */ /* 0x000fc60007f1e0ff */
[----:B------:R-:W1:Y:S02]  /*0b60*/  LDC R6, c[0x0][0x618] ;  /* 0x00018600ff067b82 */ /* 0x000e640000000800 */
[----:B------:R-:W-:-:S04]  /*0b70*/  IMAD.X R9, RZ, RZ, ~R0, P0 ;  /* 0x000000ffff097224 */ /* 0x000fc800000e0e00 */
[-C--:B------:R-:W-:Y:S02]  /*0b80*/  IMAD R0, R9, R26.reuse, RZ ;  /* 0x0000001a09007224 */ /* 0x080fe400078e02ff */
[----:B------:R-:W2:Y:S01]  /*0b90*/  LDC R11, c[0x0][0x608] ;  /* 0x00018200ff0b7b82 */ /* 0x000ea20000000800 */
[----:B------:R-:W-:-:S04]  /*0ba0*/  IMAD.WIDE.U32 R8, R5, R26, R16 ;  /* 0x0000001a05087225 */ /* 0x000fc800078e0010 */
[----:B------:R-:W-:-:S03]  /*0bb0*/  IMAD R5, R5, R27, R0 ;  /* 0x0000001b05057224 */ /* 0x000fc600078e0200 */
[----:B------:R-:W3:Y:S01]  /*0bc0*/  LDC R12, c[0x0][0x658] ;  /* 0x00019600ff0c7b82 */ /* 0x000ee20000000800 */
[----:B0-----:R-:W-:Y:S01]  /*0bd0*/  ISETP.NE.U32.AND P0, PT, R24, RZ, PT ;  /* 0x000000ff1800720c */ /* 0x001fe20003f05070 */
[----:B------:R-:W-:Y:S02]  /*0be0*/  IMAD.IADD R5, R9, 0x1, R5 ;  /* 0x0000000109057824 */ /* 0x000fe400078e0205 */
[----:B------:R-:W-:Y:S01]  /*0bf0*/  IMAD.MOV.U32 R9, RZ, RZ, -0x1 ;  /* 0xffffffffff097424 */ /* 0x000fe200078e00ff */
[----:B------:R-:W-:-:S03]  /*0c00*/  ISETP.NE.AND.EX P0, PT, R25, RZ, PT, P0 ;  /* 0x000000ff1900720c */ /* 0x000fc60003f05300 */
[----:B------:R-:W0:Y:S01]  /*0c10*/  LDC R15, c[0x0][0x600] ;  /* 0x00018000ff0f7b82 */ /* 0x000e220000000800 */
[-CC-:B-1----:R-:W-:Y:S02]  /*0c20*/  SHF.R.U64 R13, R8, R6.reuse, R5.reuse ;  /* 0x00000006080d7219 */ /* 0x182fe40000001205 */
[----:B------:R-:W-:-:S05]  /*0c30*/  SHF.R.U32.HI R0, RZ, R6, R5 ;  /* 0x00000006ff007219 */ /* 0x000fca0000011605 */
[----:B------:R-:W1:Y:S01]  /*0c40*/  LDC R14, c[0x0][0x648] ;  /* 0x00019200ff0e7b82 */ /* 0x000e620000000800 */
[-CC-:B--2---:R-:W-:Y:S02]  /*0c50*/  SHF.R.U64 R27, R13, R11.reuse, R0.reuse ;  /* 0x0000000b0d1b7219 */ /* 0x184fe40000001200 */
[----:B------:R-:W-:-:S05]  /*0c60*/  SHF.R.U32.HI R5, RZ, R11, R0 ;  /* 0x0000000bff057219 */ /* 0x000fca0000011600 */
[----:B------:R-:W2:Y:S01]  /*0c70*/  LDC R20, c[0x0][0x638] ;  /* 0x00018e00ff147b82 */ /* 0x000ea20000000800 */
[-CC-:B---3--:R-:W-:Y:S02]  /*0c80*/  SHF.R.U64 R26, R27, R12.reuse, R5.reuse ;  /* 0x0000000c1b1a7219 */ /* 0x188fe40000001205 */
[-C--:B------:R-:W-:Y:S02]  /*0c90*/  SHF.L.U32 R0, R9, R12.reuse, RZ ;  /* 0x0000000c09007219 */ /* 0x080fe400000006ff */
[----:B------:R-:W-:Y:S01]  /*0ca0*/  SHF.R.U32.HI R5, RZ, R12, R5 ;  /* 0x0000000cff057219 */ /* 0x000fe20000011605 */
[----:B------:R-:W-:Y:S01]  /*0cb0*/  IMAD.MOV.U32 R4, RZ, RZ, R26 ;  /* 0x000000ffff047224 */ /* 0x000fe200078e001a */
[----:B------:R-:W-:Y:S01]  /*0cc0*/  LOP3.LUT R10, RZ, R0, RZ, 0x33, !PT ;  /* 0x00000000ff0a7212 */ /* 0x000fe200078e33ff */
[----:B------:R-:W3:Y:S01]  /*0cd0*/  LDC R23, c[0x0][0x610] ;  /* 0x00018400ff177b82 */ /* 0x000ee20000000800 */
[----:B------:R-:W-:Y:S05]  /*0ce0*/  @!P0 BRA `(.L_x_10) ;  /* 0x0000000000288947 */ /* 0x000fea0003800000 */
[----:B------:R-:W4:Y:S02]  /*0cf0*/  LDC R9, c[0x0][0x64c] ;  /* 0x00019300ff097b82 */ /* 0x000f240000000800 */
[----:B----4-:R-:W-:-:S05]  /*0d00*/  IADD3 R9, P0, R26, R9, RZ ;  /* 0x000000091a097210 */ /* 0x010fca0007f1e0ff */
        /* <DEDUP_REMOVED lines=8> */
.L_x_10:
[----:B-1----:R-:W-:Y:S01]  /*0d90*/  SHF.R.U64 R4, R4, R14, R5 ;  /* 0x0000000e04047219 */ /* 0x002fe20000001205 */
[----:B0-----:R-:W-:Y:S01]  /*0da0*/  VIADD R6, R15, 0xffffffff ;  /* 0xffffffff0f067836 */ /* 0x001fe20000000000 */
[----:B------:R-:W-:Y:S02]  /*0db0*/  SHF.L.U32 R0, R21, R12, RZ ;  /* 0x0000000c15007219 */ /* 0x000fe400000006ff */
[----:B------:R-:W-:Y:S01]  /*0dc0*/  LOP3.LUT R5, R27, R10, RZ, 0xc0, !PT ;  /* 0x0000000a1b057212 */ /* 0x000fe200078ec0ff */
[----:B------:R-:W-:Y:S01]  /*0dd0*/  IMAD.MOV R7, RZ, RZ, -R4 ;  /* 0x000000ffff077224 */ /* 0x000fe200078e0a04 */
[----:B------:R-:W-:Y:S02]  /*0de0*/  SEL R3, R3, R30, !P1 ;  /* 0x0000001e03037207 */ /* 0x000fe40004800000 */
[----:B------:R-:W-:Y:S01]  /*0df0*/  LOP3.LUT R6, R13, R6, RZ, 0xc0, !PT ;  /* 0x000000060d067212 */ /* 0x000fe200078ec0ff */
[----:B------:R-:W-:Y:S02]  /*0e00*/  IMAD R4, R0, R4, R5 ;  /* 0x0000000400047224 */ /* 0x000fe400078e0205 */
[----:B--2---:R-:W-:-:S02]  /*0e10*/  IMAD R0, R7, R20, R26 ;  /* 0x0000001407007224 */ /* 0x004fc400078e021a */
[----:B---3--:R-:W-:Y:S02]  /*0e20*/  IMAD R3, R4, R23, R3 ;  /* 0x0000001704037224 */ /* 0x008fe400078e0203 */
[----:B------:R-:W-:Y:S02]  /*0e30*/  IMAD R154, R0, R15, R6 ;  /* 0x0000000f009a7224 */ /* 0x000fe400078e0206 */
[----:B------:R-:W-:Y:S02]  /*0e40*/  IMAD.MOV.U32 R4, RZ, RZ, 0x1 ;  /* 0x00000001ff047424 */ /* 0x000fe400078e00ff */
[----:B------:R-:W-:Y:S01]  /*0e50*/  IMAD.MOV.U32 R23, RZ, RZ, R28 ;  /* 0x000000ffff177224 */ /* 0x000fe200078e001c */
[----:B------:R-:W-:Y:S02]  /*0e60*/  SEL R153, R154, R3, !P1 ;  /* 0x000000039a997207 */ /* 0x000fe40004800000 */
[----:B------:R-:W-:Y:S02]  /*0e70*/  PRMT R0, R4, 0x7610, R0 ;  /* 0x0000761004007816 */ /* 0x000fe40000000000 */
[----:B------:R-:W-:-:S07]  /*0e80*/  SEL R154, R3, R154, !P1 ;  /* 0x0000009a039a7207 */ /* 0x000fce0004800000 */
.L_x_8:
[----:B------:R-:W-:-:S08]  /*0e90*/  NOP ;  /* 0x0000000000007918 */ /* 0x000fd00000000000 */
[----:B------:R-:W0:Y:S02]  /*0ea0*/  USETMAXREG.TRY_ALLOC.CTAPOOL UP0, 0xe8 ;  /* 0x000000e8000079c8 */ /* 0x000e240008000600 */
[----:B0-----:R-:W-:-:S13]  /*0eb0*/  PLOP3.LUT P0, PT, PT, PT, UP0, 0x80, 0x0 ;  /* 0x000000000000781c */ /* 0x001fda0003f0f008 */
[----:B------:R-:W-:Y:S05]  /*0ec0*/  @!P0 BRA `(.L_x_8) ;  /* 0xfffffffc00f08947 */ /* 0x000fea000383ffff */
[----:B------:R-:W-:Y:S01]  /*0ed0*/  ULDC.64 UR4, c[0x0][0x598] ;  /* 0x0001660000047ab9 */ /* 0x000fe20000000a00 */
[----:B------:R-:W-:Y:S01]  /*0ee0*/  ULDC.64 UR36, c[0x0][0x208] ;  /* 0x0000820000247ab9 */ /* 0x000fe20000000a00 */
[----:B------:R-:W-:-:S04]  /*0ef0*/  ISETP.NE.U32.AND P0, PT, RZ, UR4, PT ;  /* 0x00000004ff007c0c */ /* 0x000fc8000bf05070 */
[----:B------:R-:W-:-:S13]  /*0f00*/  ISETP.NE.AND.EX P0, PT, RZ, UR5, PT, P0 ;  /* 0x00000005ff007c0c */ /* 0x000fda000bf05300 */
[----:B------:R-:W-:Y:S05]  /*0f10*/  @!P0 BRA `(.L_x_11) ;  /* 0x00000000001c8947 */ /* 0x000fea0003800000 */
[----:B------:R-:W0:Y:S02]  /*0f20*/  LDC.64 R4, c[0x0][0x598] ;  /* 0x00016600ff047b82 */ /* 0x000e240000000a00 */
[----:B0-----:R-:W2:Y:S02]  /*0f30*/  LDG.E.64 R4, desc[UR36][R4.64] ;  /* 0x0000002404047981 */ /* 0x001ea4000c1e1b00 */
[----:B--2---:R-:W-:-:S04]  /*0f40*/  ISETP.NE.U32.AND P0, PT, R4, RZ, PT ;  /* 0x000000ff0400720c */ /* 0x004fc80003f05070 */
[----:B------:R-:W-:-:S13]  /*0f50*/  ISETP.NE.AND.EX P0, PT, R5, RZ, PT, P0 ;  /* 0x000000ff0500720c */ /* 0x000fda0003f05300 */
[----:B------:R-:W-:Y:S05]  /*0f60*/  @!P0 BRA `(.L_x_11) ;  /* 0x0000000000088947 */ /* 0x000fea0003800000 */
[----:B------:R0:W5:Y:S01]  /*0f70*/  LD.E R155, desc[UR36][R4.64] ;  /* 0x00000024049b7980 */ /* 0x000162000c101900 */
[----:B------:R-:W-:Y:S05]  /*0f80*/  BRA `(.L_x_12) ;  /* 0x0000000000247947 */ /* 0x000fea0003800000 */
.L_x_11:
[----:B------:R-:W-:Y:S02]  /*0f90*/  ULDC.64 UR4, c[0x0][0x588] ;  /* 0x0001620000047ab9 */ /* 0x000fe40000000a00 */
[----:B------:R-:W-:-:S04]  /*0fa0*/  ISETP.NE.U32.AND P0, PT, RZ, UR4, PT ;  /* 0x00000004ff007c0c */ /* 0x000fc8000bf05070 */
[----:B------:R-:W-:-:S13]  /*0fb0*/  ISETP.NE.AND.EX P0, PT, RZ, UR5, PT, P0 ;  /* 0x00000005ff007c0c */ /* 0x000fda000bf05300 */
[----:B------:R-:W-:Y:S05]  /*0fc0*/  @!P0 BRA `(.L_x_13) ;  /* 0x00000000000c8947 */ /* 0x000fea0003800000 */
[----:B------:R-:W0:Y:S02]  /*0fd0*/  LDC.64 R4, c[0x0][0x588] ;  /* 0x00016200ff047b82 */ /* 0x000e240000000a00 */
[----:B0-----:R1:W5:Y:S01]  /*0fe0*/  LDG.E R155, desc[UR36][R4.64] ;  /* 0x00000024049b7981 */ /* 0x001362000c1e1900 */
[----:B------:R-:W-:Y:S05]  /*0ff0*/  BRA `(.L_x_12) ;  /* 0x0000000000087947 */ /* 0x000fea0003800000 */
.L_x_13:
[----:B------:R-:W-:Y:S02]  /*1000*/  ULDC UR4, c[0x0][0x580] ;  /* 0x0001600000047ab9 */ /* 0x000fe40000000800 */
[----:B------:R-:W-:-:S07]  /*1010*/  IMAD.U32 R155, RZ, RZ, UR4 ;  /* 0x00000004ff9b7e24 */ /* 0x000fce000f8e00ff */
.L_x_12:
[----:B------:R-:W-:Y:S02]  /*1020*/  ULDC.64 UR4, c[0x0][0x5a0] ;  /* 0x0001680000047ab9 */ /* 0x000fe40000000a00 */
[----:B------:R-:W-:-:S04]  /*1030*/  ISETP.NE.U32.AND P0, PT, RZ, UR4, PT ;  /* 0x00000004ff007c0c */ /* 0x000fc8000bf05070 */
[----:B------:R-:W-:-:S13]  /*1040*/  ISETP.NE.AND.EX P0, PT, RZ, UR5, PT, P0 ;  /* 0x00000005ff007c0c */ /* 0x000fda000bf05300 */
[----:B------:R-:W-:Y:S05]  /*1050*/  @!P0 BRA `(.L_x_14) ;  /* 0x00000000001c8947 */ /* 0x000fea0003800000 */
[----:B01----:R-:W0:Y:S02]  /*1060*/  LDC.64 R4, c[0x0][0x5a0] ;  /* 0x00016800ff047b82 */ /* 0x003e240000000a00 */
[----:B0-----:R-:W2:Y:S02]  /*1070*/  LDG.E.64 R4, desc[UR36][R4.64] ;  /* 0x0000002404047981 */ /* 0x001ea4000c1e1b00 */
[----:B--2---:R-:W-:-:S04]  /*1080*/  ISETP.NE.U32.AND P0, PT, R4, RZ, PT ;  /* 0x000000ff0400720c */ /* 0x004fc80003f05070 */
[----:B------:R-:W-:-:S13]  /*1090*/  ISETP.NE.AND.EX P0, PT, R5, RZ, PT, P0 ;  /* 0x000000ff0500720c */ /* 0x000fda0003f05300 */
[----:B------:R-:W-:Y:S05]  /*10a0*/  @!P0 BRA `(.L_x_14) ;  /* 0x0000000000088947 */ /* 0x000fea0003800000 */
[----:B------:R0:W5:Y:S01]  /*10b0*/  LD.E R156, desc[UR36][R4.64] ;  /* 0x00000024049c7980 */ /* 0x000162000c101900 */
[----:B------:R-:W-:Y:S05]  /*10c0*/  BRA `(.L_x_15) ;  /* 0x0000000000247947 */ /* 0x000fea0003800000 */
.L_x_14:
[----:B------:R-:W-:Y:S02]  /*10d0*/  ULDC.64 UR4, c[0x0][0x590] ;  /* 0x0001640000047ab9 */ /* 0x000fe40000000a00 */
[----:B------:R-:W-:-:S04]  /*10e0*/  ISETP.NE.U32.AND P0, PT, RZ, UR4, PT ;  /* 0x00000004ff007c0c */ /* 0x000fc8000bf05070 */
[----:B------:R-:W-:-:S13]  /*10f0*/  ISETP.NE.AND.EX P0, PT, RZ, UR5, PT, P0 ;  /* 0x00000005ff007c0c */ /* 0x000fda000bf05300 */
[----:B------:R-:W-:Y:S05]  /*1100*/  @!P0 BRA `(.L_x_16) ;  /* 0x00000000000c8947 */ /* 0x000fea0003800000 */
[----:B------:R-:W2:Y:S02]  /*1110*/  LDC.64 R156, c[0x0][0x590] ;  /* 0x00016400ff9c7b82 */ /* 0x000ea40000000a00 */
[----:B--2---:R2:W5:Y:S01]  /*1120*/  LDG.E R156, desc[UR36][R156.64] ;  /* 0x000000249c9c7981 */ /* 0x004562000c1e1900 */
[----:B------:R-:W-:Y:S05]  /*1130*/  BRA `(.L_x_15) ;  /* 0x0000000000087947 */ /* 0x000fea0003800000 */
.L_x_16:
[----:B------:R-:W-:Y:S02]  /*1140*/  ULDC UR4, c[0x0][0x584] ;  /* 0x0001610000047ab9 */ /* 0x000fe40000000800 */
[----:B------:R-:W-:-:S07]  /*1150*/  IMAD.U32 R156, RZ, RZ, UR4 ;  /* 0x00000004ff9c7e24 */ /* 0x000fce000f8e00ff */
.L_x_15:
[----:B------:R-:W-:-:S13]  /*1160*/  LOP3.LUT P0, RZ, R0, 0xff, RZ, 0xc0, !PT ;  /* 0x000000ff00ff7812 */ /* 0x000fda000780c0ff */
[----:B------:R-:W-:Y:S05]  /*1170*/  @!P0 EXIT ;  /* 0x000000000000894d */ /* 0x000fea0003800000 */
[----:B------:R-:W-:Y:S01]  /*1180*/  ULDC UR4, c[0x0][0x28c] ;  /* 0x0000a30000047ab9 */ /* 0x000fe20000000800 */
[----:B--2---:R-:W-:Y:S01]  /*1190*/  LOP3.LUT R157, R19, 0x1, RZ, 0xfc, !PT ;  /* 0x00000001139d7812 */ /* 0x004fe200078efcff */
[----:B------:R-:W-:Y:S01]  /*11a0*/  UIADD3 UR4, UR4, 0x1f, URZ ;  /* 0x0000001f04047890 */ /* 0x000fe2000fffe03f */
[----:B------:R-:W-:Y:S01]  /*11b0*/  UMOV UR38, URZ ;  /* 0x0000003f00267c82 */ /* 0x000fe20008000000 */
[----:B------:R-:W-:Y:S02]  /*11c0*/  UMOV UR39, URZ ;  /* 0x0000003f00277c82 */ /* 0x000fe40008000000 */
[----:B------:R-:W-:-:S04]  /*11d0*/  USHF.R.S32.HI UR5, URZ, 0x1f, UR4 ;  /* 0x0000001f3f057899 */ /* 0x000fc80008011404 */
[----:B------:R-:W-:-:S04]  /*11e0*/  ULEA.HI UR5, UR5, UR4, URZ, 0x5 ;  /* 0x0000000405057291 */ /* 0x000fc8000f8f283f */
[----:B------:R-:W-:-:S12]  /*11f0*/  USHF.R.S32.HI UR40, URZ, 0x5, UR5 ;  /* 0x000000053f287899 */ /* 0x000fd80008011405 */
.L_x_290:
[----:B------:R-:W-:Y:S01]  /*1200*/  LOP3.LUT R0, R18, 0x80, RZ, 0xc0, !PT ;  /* 0x0000008012007812 */ /* 0x000fe200078ec0ff */
[----:B--2---:R-:W2:Y:S01]  /*1210*/  S2UR UR7, SR_CgaCtaId ;  /* 0x00000000000779c3 */ /* 0x004ea20000008800 */
[----:B------:R-:W-:Y:S02]  /*1220*/  UMOV UR6, 0x400 ;  /* 0x0000040000067882 */ /* 0x000fe40000000000 */
[----:B------:R-:W-:-:S06]  /*1230*/  SHF.R.U32.HI R0, RZ, 0x7, R0 ;  /* 0x00000007ff007819 */ /* 0x000fcc0000011600 */
[----:B---3--:R-:W3:Y:S01]  /*1240*/  SHFL.IDX PT, R0, R0, RZ, 0x1f ;  /* 0x00001fff00007589 */ /* 0x008ee200000e0000 */
[----:B--2---:R-:W-:Y:S01]  /*1250*/  ULEA UR6, UR7, UR6, 0x18 ;  /* 0x0000000607067291 */ /* 0x004fe2000f8ec03f */
[----:B---3--:R-:W-:-:S13]  /*1260*/  R2UR UR4, R0 ;  /* 0x00000000000472ca */ /* 0x008fda00000e0000 */
[----:B------:R-:W-:-:S04]  /*1270*/  ULEA.HI UR5, UR4, UR4, URZ, 0x1 ;  /* 0x0000000404057291 */ /* 0x000fc8000f8f083f */
[----:B------:R-:W-:-:S04]  /*1280*/  ULOP3.LUT UR5, UR5, 0x7fffe, URZ, 0xc0, !UPT ;  /* 0x0007fffe05057892 */ /* 0x000fc8000f8ec03f */
[----:B------:R-:W-:-:S03]  /*1290*/  UIADD3 UR5, UR4, -UR5, URZ ;  /* 0x8000000504057290 */ /* 0x000fc6000fffe03f */
[----:B------:R-:W-:Y:S01]  /*12a0*/  ULDC UR4, c[0x0][0x28c] ;  /* 0x0000a30000047ab9 */ /* 0x000fe20000000800 */
[----:B------:R-:W-:Y:S01]  /*12b0*/  ULEA UR5, UR5, UR6, 0xd ;  /* 0x0000000605057291 */ /* 0x000fe2000f8e683f */
[----:B------:R-:W-:-:S03]  /*12c0*/  ISETP.LT.AND P0, PT, RZ, UR4, PT ;  /* 0x00000004ff007c0c */ /* 0x000fc6000bf01270 */
[----:B------:R-:W-:-:S04]  /*12d0*/  UIADD3 UR5, UR5, 0x100, URZ ;  /* 0x0000010005057890 */ /* 0x000fc8000fffe03f */
[----:B------:R-:W-:-:S04]  /*12e0*/  USHF.R.U32.HI UR5, URZ, 0x4, UR5 ;  /* 0x000000043f057899 */ /* 0x000fc80008011605 */
[----:B------:R-:W-:Y:S02]  /*12f0*/  ULOP3.LUT UR41, UR5, 0x3fff, URZ, 0xc0, !UPT ;  /* 0x00003fff05297892 */ /* 0x000fe4000f8ec03f */
[----:B-1--45:R-:W-:Y:S10]  /*1300*/  @P0 BRA `(.L_x_17) ;  /* 0x0000000000400947 */ /* 0x032ff40003800000 */
[----:B------:R-:W-:Y:S01]  /*1310*/  MOV R0, 0x0 ;  /* 0x0000000000007802 */ /* 0x000fe20000000f00 */
[----:B------:R-:W-:Y:S01]  /*1320*/  ULDC.64 UR4, c[0x4][0x68] ;  /* 0x01001a0000047ab9 */ /* 0x000fe20000000a00 */
[----:B------:R-:W-:Y:S01]  /*1330*/  ULDC.64 UR6, c[0x4][0x8] ;  /* 0x0100020000067ab9 */ /* 0x000fe20000000a00 */
[----:B01----:R-:W-:Y:S01]  /*1340*/  IMAD.U32 R4, RZ, RZ, UR4 ;  /* 0x00000004ff047e24 */ /* 0x003fe2000f8e00ff */
[----:B------:R0:W1:Y:S01]  /*1350*/  LDC.64 R14, c[0x4][R0] ;  /* 0x01000000000e7b82 */ /* 0x0000620000000a00 */
[----:B------:R-:W-:Y:S01]  /*1360*/  IMAD.U32 R5, RZ, RZ, UR5 ;  /* 0x00000005ff057e24 */ /* 0x000fe2000f8e00ff */
[----:B------:R-:W-:Y:S01]  /*1370*/  ULDC.64 UR4, c[0x4][0x70] ;  /* 0x01001c0000047ab9 */ /* 0x000fe20000000a00 */
[----:B------:R-:W-:Y:S02]  /*1380*/  IMAD.U32 R10, RZ, RZ, UR6 ;  /* 0x00000006ff0a7e24 */ /* 0x000fe4000f8e00ff */
[----:B------:R-:W-:Y:S02]  /*1390*/  IMAD.U32 R6, RZ, RZ, UR4 ;  /* 0x00000004ff067e24 */ /* 0x000fe4000f8e00ff */
[----:B------:R-:W-:-:S02]  /*13a0*/  IMAD.U32 R7, RZ, RZ, UR5 ;  /* 0x00000005ff077e24 */ /* 0x000fc4000f8e00ff */
[----:B------:R-:W-:Y:S02]  /*13b0*/  IMAD.U32 R11, RZ, RZ, UR7 ;  /* 0x00000007ff0b7e24 */ /* 0x000fe4000f8e00ff */
[----:B------:R-:W-:Y:S02]  /*13c0*/  IMAD.MOV.U32 R8, RZ, RZ, 0x1e1 ;  /* 0x000001e1ff087424 */ /* 0x000fe400078e00ff */
[----:B------:R-:W-:Y:S02]  /*13d0*/  IMAD.MOV.U32 R12, RZ, RZ, 0x1 ;  /* 0x00000001ff0c7424 */ /* 0x000fe400078e00ff */
[----:B0-----:R-:W-:-:S07]  /*13e0*/  IMAD.MOV.U32 R13, RZ, RZ, RZ ;  /* 0x000000ffff0d7224 */ /* 0x001fce00078e00ff */
[----:B------:R-:W-:-:S07]  /*13f0*/  LEPC R20, `(.L_x_17) ;  /* 0x000000001014794e */ /* 0x000fce0000000000 */
[----:B-1---5:R-:W-:Y:S05]  /*1400*/  CALL.ABS.NOINC R14 ;  /* 0x000000000e007343 */ /* 0x022fea0003c00000 */
.L_x_17:
[----:B------:R-:W-:-:S13]  /*1410*/  ISETP.NE.AND P0, PT, R157, 0x3, PT ;  /* 0x000000039d00780c */ /* 0x000fda0003f05270 */
[----:B------:R-:W-:Y:S05]  /*1420*/  @!P0 BRA `(.L_x_18) ;  /* 0x0000000000048947 */ /* 0x000fea0003800000 */
[----:B------:R-:W-:Y:S01]  /*1430*/  BPT.TRAP 0x1 ;  /* 0x000000040000795c */ /* 0x000fe20000300000 */
.L_x_18:
[----:B------:R-:W2:Y:S01]  /*1440*/  S2UR UR5, SR_CgaCtaId ;  /* 0x00000000000579c3 */ /* 0x000ea20000008800 */
[----:B------:R-:W-:Y:S01]  /*1450*/  UMOV UR4, 0x400 ;  /* 0x0000040000047882 */ /* 0x000fe20000000000 */
[----:B------:R-:W-:Y:S02]  /*1460*/  IMAD.U32 R0, RZ, RZ, UR38 ;  /* 0x00000026ff007e24 */ /* 0x000fe4000f8e00ff */
[----:B------:R-:W-:-:S03]  /*1470*/  IMAD.U32 R3, RZ, RZ, UR39 ;  /* 0x00000027ff037e24 */ /* 0x000fc6000f8e00ff */
[----:B------:R-:W-:Y:S01]  /*1480*/  SHF.L.U32 R0, R0, 0x1f, RZ ;  /* 0x0000001f00007819 */ /* 0x000fe200000006ff */
[----:B--2---:R-:W-:-:S06]  /*1490*/  ULEA UR4, UR5, UR4, 0x18 ;  /* 0x0000000405047291 */ /* 0x004fcc000f8ec03f */
[----:B------:R-:W-:-:S04]  /*14a0*/  IMAD.U32 R6, RZ, RZ, UR4 ;  /* 0x00000004ff067e24 */ /* 0x000fc8000f8e00ff */
[----:B------:R-:W-:-:S04]  /*14b0*/  IMAD R3, R3, 0x8, R6 ;  /* 0x0000000803037824 */ /* 0x000fc800078e0206 */
[----:B------:R2:W3:Y:S01]  /*14c0*/  SYNCS.PHASECHK.TRANS64.TRYWAIT P1, [R3+URZ], R0 ;  /* 0x00000000030075a7 */ /* 0x0004e2000802017f */
[----:B------:R-:W-:Y:S05]  /*14d0*/  @!P0 BRA `(.L_x_19) ;  /* 0x0000000000048947 */ /* 0x000fea0003800000 */
[----:B------:R-:W-:Y:S01]  /*14e0*/  BPT.TRAP 0x1 ;  /* 0x000000040000795c */ /* 0x000fe20000300000 */
.L_x_19:
[----:B---3--:R-:W-:Y:S05]  /*14f0*/  @P1 BRA `(.L_x_20) ;  /* 0x0000000000081947 */ /* 0x008fea0003800000 */
[----:B------:R-:W3:Y:S02]  /*1500*/  SYNCS.PHASECHK.TRANS64.TRYWAIT P1, [R3+URZ], R0 ;  /* 0x00000000030075a7 */ /* 0x000ee4000802017f */
[----:B---3--:R-:W-:Y:S05]  /*1510*/  @!P1 BRA `(.L_x_21) ;  /* 0x000000a400149947 */ /* 0x008fea0003800000 */
.L_x_20:
[----:B------:R-:W-:-:S04]  /*1520*/  UISETP.LT.AND UP0, UPT, UR40, 0x1, UPT ;  /* 0x000000012800788c */ /* 0x000fc8000bf01270 */
[----:B------:R-:W-:-:S06]  /*1530*/  USEL UR4, UR40, 0x1, UP0 ;  /* 0x0000000128047887 */ /* 0x000fcc0008000000 */
[----:B--23--:R-:W-:Y:S01]  /*1540*/  IMAD.U32 R0, RZ, RZ, UR4 ;  /* 0x00000004ff007e24 */ /* 0x00cfe2000f8e00ff */
[----:B------:R-:W-:Y:S05]  /*1550*/  WARPSYNC.ALL ;  /* 0x0000000000007948 */ /* 0x000fea0003800000 */
[----:B------:R-:W-:-:S04]  /*1560*/  IADD3 R0, -R0, UR40, RZ ;  /* 0x0000002800007c10 */ /* 0x000fc8000fffe1ff */
[----:B------:R-:W-:Y:S02]  /*1570*/  ISETP.GE.AND P1, PT, R0, 0x1, PT ;  /* 0x000000010000780c */ /* 0x000fe40003f26270 */
[----:B------:R-:W-:Y:S01]  /*1580*/  R2UR UR4, R6 ;  /* 0x00000000060472ca */ /* 0x000fe200000e0000 */
[----:B------:R-:W-:Y:S01]  /*1590*/  WARPGROUP.ARRIVE ;  /* 0x00000000000079c5 */ /* 0x000fe20000000000 */
[----:B------:R-:W-:Y:S01]  /*15a0*/  UMOV UR9, 0x40000040 ;  /* 0x4000004000097882 */ /* 0x000fe20000000000 */
[----:B------:R-:W-:-:S10]  /*15b0*/  UMOV UR11, 0x40000040 ;  /* 0x40000040000b7882 */ /* 0x000fd40000000000 */
[----:B------:R-:W-:-:S04]  /*15c0*/  UIADD3 UR4, UR4, 0x10100, URZ ;  /* 0x0001010004047890 */ /* 0x000fc8000fffe03f */
[----:B------:R-:W-:-:S04]  /*15d0*/  USHF.R.U32.HI UR4, URZ, 0x4, UR4 ;  /* 0x000000043f047899 */ /* 0x000fc80008011604 */
[----:B------:R-:W-:Y:S02]  /*15e0*/  ULOP3.LUT UR5, UR4, 0x3fff, URZ, 0xc0, !UPT ;  /* 0x00003fff04057892 */ /* 0x000fe4000f8ec03f */
[----:B------:R-:W-:Y:S02]  /*15f0*/  ULOP3.LUT UR4, UR41, 0x10000, URZ, 0xfc, !UPT ;  /* 0x0001000029047892 */ /* 0x000fe4000f8efc3f */
[----:B------:R-:W-:Y:S02]  /*1600*/  ULOP3.LUT UR5, UR5, 0x10000, URZ, 0xfc, !UPT ;  /* 0x0001000005057892 */ /* 0x000fe4000f8efc3f */
[----:B------:R-:W-:Y:S02]  /*1610*/  ULEA UR6, UR39, UR4, 0xa ;  /* 0x0000000427067291 */ /* 0x000fe4000f8e503f */
[----:B------:R-:W-:-:S05]  /*1620*/  ULEA UR7, UR39, UR5, 0xb ;  /* 0x0000000527077291 */ /* 0x000fca000f8e583f */
[----:B------:R-:W-:Y:S02]  /*1630*/  UMOV UR8, UR6 ;  /* 0x0000000600087c82 */ /* 0x000fe40008000000 */
[----:B------:R-:W-:Y:S02]  /*1640*/  UMOV UR10, UR7 ;  /* 0x00000007000a7c82 */ /* 0x000fe40008000000 */
[----:B------:R-:W-:Y:S01]  /*1650*/  HGMMA.64x256x8.F32.TF32 R24, gdesc[UR8], RZ, !UPT, gsb0 ;  /* 0x07e00000081879f0 */ /* 0x000fe2000c0028ff */
[----:B------:R-:W-:Y:S02]  /*1660*/  UIADD3 UR8, UR6, 0x2, URZ ;  /* 0x0000000206087890 */ /* 0x000fe4000fffe03f */
[----:B------:R-:W-:Y:S01]  /*1670*/  UIADD3 UR10, UR7, 0x2, URZ ;  /* 0x00000002070a7890 */ /* 0x000fe2000fffe03f */
[----:B------:R-:W-:Y:S01]  /*1680*/  UMOV UR9, 0x40000040 ;  /* 0x4000004000097882 */ /* 0x000fe20000000000 */
[----:B------:R-:W-:Y:S01]  /*1690*/  UMOV UR11, 0x40000040 ;  /* 0x40000040000b7882 */ /* 0x000fe20000000000 */
[----:B------:R-:W-:-:S02]  /*16a0*/  WARPGROUP.DEPBAR.LE gsb0, 0x0 ;  /* 0x00008000000079c5 */ /* 0x000fc40000010000 */
[----:B------:R-:W-:-:S15]  /*16b0*/  WARPGROUP.ARRIVE ;  /* 0x00000000000079c5 */ /* 0x000fde0000000000 */
[----:B------:R-:W-:-:S05]  /*16c0*/  NOP ;  /* 0x0000000000007918 */ /* 0x000fca0000000000 */
[----:B------:R-:W-:Y:S01]  /*16d0*/  HGMMA.64x256x8.F32.TF32 R24, gdesc[UR8], R24, gsb0 ;  /* 0x07e00000081879f0 */ /* 0x000fe20008002818 */
[----:B------:R-:W-:Y:S02]  /*16e0*/  UIADD3 UR8, UR6, 0x4, URZ ;  /* 0x0000000406087890 */ /* 0x000fe4000fffe03f */
[----:B------:R-:W-:Y:S01]  /*16f0*/  UIADD3 UR10, UR7, 0x4, URZ ;  /* 0x00000004070a7890 */ /* 0x000fe2000fffe03f */
[----:B------:R-:W-:Y:S01]  /*1700*/  UMOV UR9, 0x40000040 ;  /* 0x4000004000097882 */ /* 0x000fe20000000000 */
[----:B------:R-:W-:Y:S01]  /*1710*/  UMOV UR11, 0x40000040 ;  /* 0x40000040000b7882 */ /* 0x000fe20000000000 */
[----:B------:R-:W-:Y:S02]  /*1720*/  WARPGROUP.DEPBAR.LE gsb0, 0x0 ;  /* 0x00008000000079c5 */ /* 0x000fe40000010000 */
        /* <DEDUP_REMOVED lines=10> */
[----:B------:R-:W-:Y:S03]  /*17d0*/  HGMMA.64x256x8.F32.TF32 R24, gdesc[UR8], R24, gsb0 ;  /* 0x07e00000081879f0 */ /* 0x000fe60008002818 */
[----:B------:R-:W-:Y:S02]  /*17e0*/  WARPGROUP.DEPBAR.LE gsb0, 0x0 ;  /* 0x00008000000079c5 */ /* 0x000fe40000010000 */
[----:B------:R-:W-:Y:S05]  /*17f0*/  @!P1 BRA `(.L_x_22) ;  /* 0x0000000400309947 */ /* 0x000fea0003800000 */
[----:B------:R-:W-:Y:S02]  /*1800*/  UIADD3 UR6, UR39, 0x1, URZ ;  /* 0x0000000127067890 */ /* 0x000fe4000fffe03f */
[----:B------:R-:W-:Y:S02]  /*1810*/  IMAD.U32 R3, RZ, RZ, UR39 ;  /* 0x00000027ff037e24 */ /* 0x000fe4000f8e00ff */
[----:B------:R-:W-:-:S04]  /*1820*/  UISETP.NE.AND UP0, UPT, UR6, 0x4, UPT ;  /* 0x000000040600788c */ /* 0x000fc8000bf05270 */
[----:B------:R-:W-:Y:S02]  /*1830*/  USEL UR7, URZ, 0x1, UP0 ;  /* 0x000000013f077887 */ /* 0x000fe40008000000 */
[----:B------:R-:W-:Y:S02]  /*1840*/  USEL UR6, UR6, URZ, UP0 ;  /* 0x0000003f06067287 */ /* 0x000fe40008000000 */
[----:B------:R-:W-:-:S06]  /*1850*/  ULOP3.LUT UR7, UR38, UR7, URZ, 0x3c, !UPT ;  /* 0x0000000726077292 */ /* 0x000fcc000f8e3c3f */
[----:B------:R-:W-:-:S07]  /*1860*/  IMAD.U32 R7, RZ, RZ, UR7 ;  /* 0x00000007ff077e24 */ /* 0x000fce000f8e00ff */
.L_x_29:
[----:B------:R-:W-:Y:S05]  /*1870*/  @!P0 BRA `(.L_x_23) ;  /* 0x0000000000048947 */ /* 0x000fea0003800000 */
[----:B------:R-:W-:Y:S01]  /*1880*/  BPT.TRAP 0x1 ;  /* 0x000000040000795c */ /* 0x000fe20000300000 */
.L_x_23:
[----:B------:R-:W2:Y:S01]  /*1890*/  S2UR UR8, SR_CgaCtaId ;  /* 0x00000000000879c3 */ /* 0x000ea20000008800 */
[----:B------:R-:W-:Y:S01]  /*18a0*/  UMOV UR7, 0x400 ;  /* 0x0000040000077882 */ /* 0x000fe20000000000 */
[----:B01----:R-:W-:Y:S01]  /*18b0*/  IMAD.U32 R5, RZ, RZ, UR6 ;  /* 0x00000006ff057e24 */ /* 0x003fe2000f8e00ff */
[----:B------:R-:W-:Y:S01]  /*18c0*/  SHF.L.U32 R4, R7, 0x1f, RZ ;  /* 0x0000001f07047819 */ /* 0x000fe200000006ff */
[----:B--2---:R-:W-:-:S06]  /*18d0*/  ULEA UR7, UR8, UR7, 0x18 ;  /* 0x0000000708077291 */ /* 0x004fcc000f8ec03f */
[----:B------:R-:W-:-:S04]  /*18e0*/  IMAD.U32 R6, RZ, RZ, UR7 ;  /* 0x00000007ff067e24 */ /* 0x000fc8000f8e00ff */
[----:B------:R-:W-:-:S04]  /*18f0*/  IMAD R5, R5, 0x8, R6 ;  /* 0x0000000805057824 */ /* 0x000fc800078e0206 */
[----:B------:R0:W1:Y:S01]  /*1900*/  SYNCS.PHASECHK.TRANS64.TRYWAIT P1, [R5+URZ], R4 ;  /* 0x00000004050075a7 */ /* 0x000062000802017f */
[----:B------:R-:W-:Y:S05]  /*1910*/  @!P0 BRA `(.L_x_24) ;  /* 0x0000000000048947 */ /* 0x000fea0003800000 */
[----:B------:R-:W-:Y:S01]  /*1920*/  BPT.TRAP 0x1 ;  /* 0x000000040000795c */ /* 0x000fe20000300000 */
.L_x_24:
[----:B-1----:R-:W-:Y:S05]  /*1930*/  @P1 BRA `(.L_x_25) ;  /* 0x0000000000081947 */ /* 0x002fea0003800000 */
[----:B------:R-:W1:Y:S02]  /*1940*/  SYNCS.PHASECHK.TRANS64.TRYWAIT P1, [R5+URZ], R4 ;  /* 0x00000004050075a7 */ /* 0x000e64000802017f */
[----:B-1----:R-:W-:Y:S05]  /*1950*/  @!P1 BRA `(.L_x_26) ;  /* 0x000000a000189947 */ /* 0x002fea0003800000 */
.L_x_25:
[----:B------:R-:W-:Y:S01]  /*1960*/  ULEA UR7, UR6, UR4, 0xa ;  /* 0x0000000406077291 */ /* 0x000fe2000f8e503f */
[----:B------:R-:W-:Y:S01]  /*1970*/  WARPGROUP.ARRIVE ;  /* 0x00000000000079c5 */ /* 0x000fe20000000000 */
[----:B------:R-:W-:Y:S01]  /*1980*/  ULEA UR12, UR6, UR5, 0xb ;  /* 0x00000005060c7291 */ /* 0x000fe2000f8e583f */
[----:B------:R-:W-:Y:S01]  /*1990*/  UMOV UR9, 0x40000040 ;  /* 0x4000004000097882 */ /* 0x000fe20000000000 */
[----:B------:R-:W-:-:S03]  /*19a0*/  UMOV UR11, 0x40000040 ;  /* 0x40000040000b7882 */ /* 0x000fc60000000000 */
[----:B------:R-:W-:Y:S02]  /*19b0*/  UMOV UR8, UR7 ;  /* 0x0000000700087c82 */ /* 0x000fe40008000000 */
[----:B------:R-:W-:Y:S02]  /*19c0*/  UMOV UR10, UR12 ;  /* 0x0000000c000a7c82 */ /* 0x000fe40008000000 */
[----:B------:R-:W-:Y:S01]  /*19d0*/  HGMMA.64x256x8.F32.TF32 R24, gdesc[UR8], R24, gsb0 ;  /* 0x07e00000081879f0 */ /* 0x000fe20008002818 */
        /* <DEDUP_REMOVED lines=26> */
[----:B------:R-:W-:Y:S01]  /*1b80*/  BPT.TRAP 0x1 ;  /* 0x000000040000795c */ /* 0x000fe20000300000 */
.L_x_27:
[----:B------:R-:W-:-:S13]  /*1b90*/  ISETP.NE.AND P1, PT, R22, RZ, PT ;  /* 0x000000ff1600720c */ /* 0x000fda0003f25270 */
[----:B01----:R-:W-:-:S04]  /*1ba0*/  @P1 IMAD R4, R3, 0x8, R6 ;  /* 0x0000000803041824 */ /* 0x003fc800078e0206 */
[----:B------:R-:W-:-:S05]  /*1bb0*/  @P1 VIADD R5, R4, 0x20 ;  /* 0x0000002004051836 */ /* 0x000fca0000000000 */
[----:B------:R-:W-:-:S04]  /*1bc0*/  @P1 PRMT R5, R152, 0x654, R5 ;  /* 0x0000065498051816 */ /* 0x000fc80000000005 */
[----:B------:R0:W-:Y:S01]  /*1bd0*/  @P1 SYNCS.ARRIVE.TRANS64.RED.A1T0 RZ, [R5+URZ], RZ ;  /* 0x000000ff05ff19a7 */ /* 0x0001e2000810043f */
[----:B------:R-:W-:-:S13]  /*1be0*/  ISETP.GT.U32.AND P1, PT, R19, 0x1, PT ;  /* 0x000000011300780c */ /* 0x000fda0003f24070 */
[----:B0-----:R-:W-:Y:S05]  /*1bf0*/  @P1 BRA `(.L_x_28) ;  /* 0x0000000000041947 */ /* 0x001fea0003800000 */
[----:B------:R-:W-:Y:S01]  /*1c00*/  BPT.TRAP 0x1 ;  /* 0x000000040000795c */ /* 0x000fe20000300000 */
.L_x_28:
[----:B------:R-:W-:Y:S01]  /*1c10*/  UIADD3 UR6, UR6, 0x1, URZ ;  /* 0x0000000106067890 */ /* 0x000fe2000fffe03f */
[C---:B------:R-:W-:Y:S01]  /*1c20*/  ISETP.GT.AND P2, PT, R0.reuse, 0x1, PT ;  /* 0x000000010000780c */ /* 0x040fe20003f44270 */
[----:B------:R-:W-:Y:S02]  /*1c30*/  VIADD R3, R3, 0x1 ;  /* 0x0000000103037836 */ /* 0x000fe40000000000 */
[----:B------:R-:W-:Y:S01]  /*1c40*/  UISETP.NE.AND UP0, UPT, UR6, 0x4, UPT ;  /* 0x000000040600788c */ /* 0x000fe2000bf05270 */
[----:B------:R-:W-:Y:S02]  /*1c50*/  VIADD R0, R0, 0xffffffff ;  /* 0xffffffff00007836 */ /* 0x000fe40000000000 */
[C---:B------:R-:W-:Y:S01]  /*1c60*/  ISETP.NE.AND P1, PT, R3.reuse, 0x4, PT ;  /* 0x000000040300780c */ /* 0x040fe20003f25270 */
[----:B------:R-:W-:Y:S02]  /*1c70*/  USEL UR7, URZ, 0x1, UP0 ;  /* 0x000000013f077887 */ /* 0x000fe40008000000 */
[----:B------:R-:W-:Y:S01]  /*1c80*/  USEL UR6, UR6, URZ, UP0 ;  /* 0x0000003f06067287 */ /* 0x000fe20008000000 */
[----:B------:R-:W-:-:S03]  /*1c90*/  SEL R3, R3, RZ, P1 ;  /* 0x000000ff03037207 */ /* 0x000fc60000800000 */
[----:B------:R-:W-:Y:S01]  /*1ca0*/  LOP3.LUT R7, R7, UR7, RZ, 0x3c, !PT ;  /* 0x0000000707077c12 */ /* 0x000fe2000f8e3cff */
[----:B------:R-:W-:Y:S07]  /*1cb0*/  @P2 BRA `(.L_x_29) ;  /* 0xfffffff800ec2947 */ /* 0x000fee000383ffff */
.L_x_22:
[----:B------:R-:W2:Y:S02]  /*1cc0*/  LDC R0, c[0x0][0x28c] ;  /* 0x0000a300ff007b82 */ /* 0x000ea40000000800 */
[----:B--2---:R-:W-:-:S13]  /*1cd0*/  ISETP.GE.AND P1, PT, R0, 0x1, PT ;  /* 0x000000010000780c */ /* 0x004fda0003f26270 */
[----:B------:R-:W-:Y:S05]  /*1ce0*/  @!P1 BRA `(.L_x_30) ;  /* 0x0000000000409947 */ /* 0x000fea0003800000 */
[----:B------:R-:W-:Y:S05]  /*1cf0*/  @!P0 BRA `(.L_x_31) ;  /* 0x0000000000048947 */ /* 0x000fea0003800000 */
[----:B------:R-:W-:Y:S01]  /*1d00*/  BPT.TRAP 0x1 ;  /* 0x000000040000795c */ /* 0x000fe20000300000 */
.L_x_31:
[----:B------:R-:W-:Y:S01]  /*1d10*/  ISETP.NE.AND P0, PT, R22, RZ, PT ;  /* 0x000000ff1600720c */ /* 0x000fe20003f05270 */
[----:B------:R-:W-:-:S12]  /*1d20*/  UISETP.LT.AND UP1, UPT, UR40, 0x1, UPT ;  /* 0x000000012800788c */ /* 0x000fd8000bf21270 */
[----:B------:R-:W-:-:S05]  /*1d30*/  VOTEU.ANY UP0, P0 ;  /* 0x00000000003f7886 */ /* 0x000fca0000000100 */
[----:B------:R-:W-:-:S04]  /*1d40*/  @UP0 USEL UR4, UR40, 0x1, UP1 ;  /* 0x0000000128040887 */ /* 0x000fc80008800000 */
[----:B------:R-:W-:-:S06]  /*1d50*/  @UP0 UIADD3 UR4, UR39, UR40, -UR4 ;  /* 0x0000002827040290 */ /* 0x000fcc000fffe804 */
[----:B------:R-:W-:-:S04]  /*1d60*/  IMAD.U32 R0, RZ, RZ, UR4 ;  /* 0x00000004ff007e24 */ /* 0x000fc8000f8e00ff */
[----:B------:R-:W-:-:S05]  /*1d70*/  @P0 IMAD.SHL.U32 R0, R0, 0x8, RZ ;  /* 0x0000000800000824 */ /* 0x000fca00078e00ff */
[----:B------:R-:W-:-:S04]  /*1d80*/  @P0 LOP3.LUT R0, R0, 0x18, RZ, 0xc0, !PT ;  /* 0x0000001800000812 */ /* 0x000fc800078ec0ff */
[----:B------:R-:W-:-:S04]  /*1d90*/  @P0 IADD3 R3, R6, 0x20, R0 ;  /* 0x0000002006030810 */ /* 0x000fc80007ffe000 */
[----:B------:R-:W-:-:S04]  /*1da0*/  @P0 PRMT R3, R152, 0x654, R3 ;  /* 0x0000065498030816 */ /* 0x000fc80000000003 */
[----:B------:R2:W-:Y:S01]  /*1db0*/  @P0 SYNCS.ARRIVE.TRANS64.RED.A1T0 RZ, [R3+URZ], RZ ;  /* 0x000000ff03ff09a7 */ /* 0x0005e2000810043f */
[----:B------:R-:W-:-:S13]  /*1dc0*/  ISETP.GT.U32.AND P0, PT, R19, 0x1, PT ;  /* 0x000000011300780c */ /* 0x000fda0003f04070 */
[----:B--2---:R-:W-:Y:S05]  /*1dd0*/  @P0 BRA `(.L_x_30) ;  /* 0x0000000000040947 */ /* 0x004fea0003800000 */
[----:B------:R-:W-:Y:S01]  /*1de0*/  BPT.TRAP 0x1 ;  /* 0x000000040000795c */ /* 0x000fe20000300000 */
.L_x_30:
[----:B------:R-:W2:Y:S01]  /*1df0*/  LDC R6, c[0x0][0x288] ;  /* 0x0000a200ff067b82 */ /* 0x000ea20000000800 */
[--C-:B------:R-:W-:Y:S01]  /*1e00*/  SHF.R.U32.HI R0, RZ, 0x2, R18.reuse ;  /* 0x00000002ff007819 */ /* 0x100fe20000011612 */
[----:B------:R-:W-:Y:S01]  /*1e10*/  UIADD3 UR39, UR40, UR39, URZ ;  /* 0x0000002728277290 */ /* 0x000fe2000fffe03f */
[----:B01----:R-:W-:Y:S01]  /*1e20*/  SHF.R.U32.HI R5, RZ, 0x7, R18 ;  /* 0x00000007ff057819 */ /* 0x003fe20000011612 */
[----:B------:R-:W-:Y:S01]  /*1e30*/  ULDC UR8, c[0x0][0x284] ;  /* 0x0000a10000087ab9 */ /* 0x000fe20000000800 */
[----:B------:R-:W-:Y:S01]  /*1e40*/  LOP3.LUT R4, R18, 0x60, RZ, 0xc0, !PT ;  /* 0x0000006012047812 */ /* 0x000fe200078ec0ff */
[----:B------:R-:W-:Y:S01]  /*1e50*/  USHF.R.U32.HI UR4, URZ, 0x2, UR39 ;  /* 0x000000023f047899 */ /* 0x000fe20008011627 */
[----:B------:R-:W-:Y:S01]  /*1e60*/  LOP3.LUT R3, R0, 0x7, RZ, 0xc0, !PT ;  /* 0x0000000700037812 */ /* 0x000fe200078ec0ff */
[----:B------:R-:W-:Y:S01]  /*1e70*/  UISETP.GT.U32.AND UP1, UPT, UR39, 0x3, UPT ;  /* 0x000000032700788c */ /* 0x000fe2000bf24070 */
[----:B------:R-:W-:Y:S01]  /*1e80*/  LOP3.LUT R0, R5, 0x1, RZ, 0xc0, !PT ;  /* 0x0000000105007812 */ /* 0x000fe200078ec0ff */
[----:B------:R-:W-:Y:S01]  /*1e90*/  ULOP3.LUT UR4, UR4, 0x1, URZ, 0xc0, !UPT ;  /* 0x0000000104047892 */ /* 0x000fe2000f8ec03f */
[----:B------:R-:W-:Y:S01]  /*1ea0*/  SHF.R.U32.HI R10, RZ, 0x1, R4 ;  /* 0x00000001ff0a7819 */ /* 0x000fe20000011604 */
[----:B------:R-:W-:Y:S01]  /*1eb0*/  IMAD.SHL.U32 R4, R18, 0x2, RZ ;  /* 0x0000000212047824 */ /* 0x000fe200078e00ff */
[----:B------:R-:W-:Y:S01]  /*1ec0*/  SHF.R.S32.HI R21, RZ, 0x1f, R23 ;  /* 0x0000001fff157819 */ /* 0x000fe20000011417 */
[----:B------:R-:W-:Y:S01]  /*1ed0*/  IMAD.SHL.U32 R8, R0, 0x40, RZ ;  /* 0x0000004000087824 */ /* 0x000fe200078e00ff */
[--C-:B------:R-:W-:Y:S01]  /*1ee0*/  IADD3 R5, RZ, -R10, -R3.reuse ;  /* 0x8000000aff057210 */ /* 0x100fe20007ffe803 */
[----:B------:R-:W-:Y:S01]  /*1ef0*/  UISETP.NE.U32.AND UP0, UPT, UR4, 0x1, UPT ;  /* 0x000000010400788c */ /* 0x000fe2000bf05070 */
[----:B------:R-:W-:Y:S01]  /*1f00*/  LOP3.LUT R4, R4, 0x6, RZ, 0xc0, !PT ;  /* 0x0000000604047812 */ /* 0x000fe200078ec0ff */
[----:B------:R-:W-:Y:S01]  /*1f10*/  ULDC.64 UR6, c[0x0][0x5d0] ;  /* 0x0001740000067ab9 */ /* 0x000fe20000000a00 */
[----:B------:R-:W-:Y:S01]  /*1f20*/  LOP3.LUT R3, R8, 0x40, R3, 0xe2, !PT ;  /* 0x0000004008037812 */ /* 0x000fe200078ee203 */
[----:B------:R-:W-:Y:S01]  /*1f30*/  IMAD R11, R0, -0x40, R5 ;  /* 0xffffffc0000b7824 */ /* 0x000fe200078e0205 */
[----:B------:R-:W-:Y:S01]  /*1f40*/  LOP3.LUT R0, R18, 0x3, RZ, 0xc0, !PT ;  /* 0x0000000312007812 */ /* 0x000fe200078ec0ff */
[----:B------:R-:W-:Y:S01]  /*1f50*/  UISETP.LT.U32.AND UP1, UPT, UR40, 0x4, UP1 ;  /* 0x000000042800788c */ /* 0x000fe20008f21070 */
[----:B------:R-:W-:Y:S01]  /*1f60*/  PRMT R8, R4, 0x6540, R153 ;  /* 0x0000654004087816 */ /* 0x000fe20000000099 */
[----:B------:R-:W-:Y:S01]  /*1f70*/  IMAD.SHL.U32 R153, R153, 0x100, RZ ;  /* 0x0000010099997824 */ /* 0x000fe200078e00ff */
[----:B------:R-:W-:Y:S01]  /*1f80*/  UISETP.GT.U32.AND UP0, UPT, UR40, 0x3, !UP0 ;  /* 0x000000032800788c */ /* 0x000fe2000c704070 */
[----:B--2---:R-:W-:Y:S01]  /*1f90*/  IMAD R12, R0, -0x2, R6 ;  /* 0xfffffffe000c7824 */ /* 0x004fe200078e0206 */
[----:B------:R-:W-:Y:S01]  /*1fa0*/  SHF.R.S32.HI R9, RZ, 0x1f, R8 ;  /* 0x0000001fff097819 */ /* 0x000fe20000011408 */
[C---:B------:R-:W-:Y:S01]  /*1fb0*/  IMAD.SHL.U32 R0, R154.reuse, 0x80, RZ ;  /* 0x000000809a007824 */ /* 0x040fe200078e00ff */
[----:B------:R-:W-:Y:S01]  /*1fc0*/  ISETP.GE.AND P0, PT, R153, R6, PT ;  /* 0x000000069900720c */ /* 0x000fe20003f06270 */
[----:B------:R-:W-:Y:S01]  /*1fd0*/  IMAD R4, R21, UR6, RZ ;  /* 0x0000000615047c24 */ /* 0x000fe2000f8e02ff */
[----:B------:R-:W-:Y:S01]  /*1fe0*/  USEL UR5, URZ, 0x1, !UP1 ;  /* 0x000000013f057887 */ /* 0x000fe2000c800000 */
[----:B------:R-:W-:Y:S01]  /*1ff0*/  IMAD.WIDE R6, R154, 0x80, RZ ;  /* 0x000000809a067825 */ /* 0x000fe200078e02ff */
[C---:B------:R-:W-:Y:S01]  /*2000*/  ISETP.GE.OR P0, PT, R0.reuse, UR8, P0 ;  /* 0x0000000800007c0c */ /* 0x040fe20008706670 */
[----:B------:R-:W-:Y:S01]  /*2010*/  USEL UR4, URZ, 0x1, !UP0 ;  /* 0x000000013f047887 */ /* 0x000fe2000c000000 */
[----:B------:R-:W-:Y:S01]  /*2020*/  IADD3 R0, -R0, UR8, R11 ;  /* 0x0000000800007c10 */ /* 0x000fe2000fffe10b */
[C---:B------:R-:W-:Y:S01]  /*2030*/  IMAD R13, R23.reuse, UR7, R4 ;  /* 0x00000007170d7c24 */ /* 0x040fe2000f8e0204 */
[----:B------:R-:W-:Y:S01]  /*2040*/  ULOP3.LUT UR39, UR39, 0x3, URZ, 0xc0, !UPT ;  /* 0x0000000327277892 */ /* 0x000fe2000f8ec03f */
[----:B------:R-:W-:Y:S01]  /*2050*/  IMAD.WIDE.U32 R4, R23, UR6, R8 ;  /* 0x0000000617047c25 */ /* 0x000fe2000f8e0008 */
[----:B------:R-:W-:Y:S01]  /*2060*/  ULOP3.LUT UR38, UR4, UR38, UR5, 0x96, !UPT ;  /* 0x0000002604267292 */ /* 0x000fe2000f8e9605 */
[----:B------:R-:W-:-:S02]  /*2070*/  LOP3.LUT R171, R6, R3, R10, 0xfe, !PT ;  /* 0x0000000306ab7212 */ /* 0x000fc400078efe0a */
[----:B------:R-:W-:Y:S02]  /*2080*/  IMAD.IADD R5, R5, 0x1, R13 ;  /* 0x0000000105057824 */ /* 0x000fe400078e020d */
[----:B------:R-:W-:Y:S02]  /*2090*/  IMAD.IADD R3, R12, 0x1, -R153 ;  /* 0x000000010c037824 */ /* 0x000fe400078e0a99 */
[----:B------:R-:W-:Y:S01]  /*20a0*/  IMAD.MOV.U32 R154, RZ, RZ, -0x1 ;  /* 0xffffffffff9a7424 */ /* 0x000fe200078e00ff */
[----:B------:R-:W-:Y:S06]  /*20b0*/  @P0 BRA `(.L_x_32) ;  /* 0x0000007800d80947 */ /* 0x000fec0003800000 */
[----:B------:R-:W0:Y:S01]  /*20c0*/  LDC.64 R10, c[0x0][0x5c8] ;  /* 0x00017200ff0a7b82 */ /* 0x000e220000000a00 */
[----:B-----5:R-:W-:Y:S01]  /*20d0*/  FSETP.NEU.AND P0, PT, R156, RZ, PT ;  /* 0x000000ff9c00720b */ /* 0x020fe20003f0d000 */
[----:B------:R-:W-:Y:S01]  /*20e0*/  BSSY B0, `(.L_x_32) ;  /* 0x00007b3000007945 */ /* 0x000fe20003800000 */
[----:B------:R-:W-:-:S04]  /*20f0*/  ISETP.GT.AND P1, PT, R3, RZ, PT ;  /* 0x000000ff0300720c */ /* 0x000fc80003f24270 */
[----:B------:R-:W-:Y:S01]  /*2100*/  ISETP.GT.AND P2, PT, R0, RZ, P1 ;  /* 0x000000ff0000720c */ /* 0x000fe20000f44270 */
[-C--:B0-----:R-:W-:Y:S02]  /*2110*/  IMAD R12, R7, R10.reuse, RZ ;  /* 0x0000000a070c7224 */ /* 0x081fe400078e02ff */
[----:B------:R-:W-:-:S04]  /*2120*/  IMAD.WIDE.U32 R162, R171, R10, R4 ;  /* 0x0000000aaba27225 */ /* 0x000fc800078e0004 */
[----:B------:R-:W-:-:S04]  /*2130*/  IMAD R5, R171, R11, R12 ;  /* 0x0000000bab057224 */ /* 0x000fc800078e020c */
[----:B------:R-:W-:Y:S01]  /*2140*/  IMAD.IADD R173, R163, 0x1, R5 ;  /* 0x00000001a3ad7824 */ /* 0x000fe200078e0205 */
[----:B------:R-:W-:Y:S06]  /*2150*/  @!P0 BRA `(.L_x_33) ;  /* 0x0000005400948947 */ /* 0x000fec0003800000 */
[----:B------:R-:W0:Y:S01]  /*2160*/  LDC.64 R14, c[0x0][0x5b8] ;  /* 0x00016e00ff0e7b82 */ /* 0x000e220000000a00 */
[----:B------:R-:W-:-:S07]  /*2170*/  ULDC.64 UR4, c[0x0][0x5c0] ;  /* 0x0001700000047ab9 */ /* 0x000fce0000000a00 */
[----:B------:R-:W1:Y:S08]  /*2180*/  LDC.64 R168, c[0x0][0x5b0] ;  /* 0x00016c00ffa87b82 */ /* 0x000e700000000a00 */
[----:B------:R-:W2:Y:S01]  /*2190*/  LDC.64 R12, c[0x0][0x5a8] ;  /* 0x00016a00ff0c7b82 */ /* 0x000ea20000000a00 */
[-C--:B0-----:R-:W-:Y:S02]  /*21a0*/  IMAD R4, R21, R14.reuse, RZ ;  /* 0x0000000e15047224 */ /* 0x081fe400078e02ff */
[----:B------:R-:W-:-:S04]  /*21b0*/  IMAD.WIDE.U32 R164, R23, R14, R8 ;  /* 0x0000000e17a47225 */ /* 0x000fc800078e0008 */
[----:B------:R-:W-:Y:S02]  /*21c0*/  IMAD R163, R23, R15, R4 ;  /* 0x0000000f17a37224 */ /* 0x000fe400078e0204 */
[-C--:B-1----:R-:W-:Y:S02]  /*21d0*/  IMAD R6, R7, R168.reuse, RZ ;  /* 0x000000a807067224 */ /* 0x082fe400078e02ff */
[----:B------:R-:W-:Y:S02]  /*21e0*/  IMAD.IADD R21, R165, 0x1, R163 ;  /* 0x00000001a5157824 */ /* 0x000fe400078e02a3 */
[----:B------:R-:W-:Y:S02]  /*21f0*/  IMAD.MOV.U32 R20, RZ, RZ, R164 ;  /* 0x000000ffff147224 */ /* 0x000fe400078e00a4 */
[C---:B------:R-:W-:Y:S02]  /*2200*/  IMAD R167, R171.reuse, R169, R6 ;  /* 0x000000a9aba77224 */ /* 0x040fe400078e0206 */
[----:B------:R-:W-:-:S04]  /*2210*/  IMAD.WIDE.U32 R4, R171, R168, R20 ;  /* 0x000000a8ab047225 */ /* 0x000fc800078e0014 */
[----:B------:R-:W-:Y:S01]  /*2220*/  IMAD.IADD R5, R5, 0x1, R167 ;  /* 0x0000000105057824 */ /* 0x000fe200078e02a7 */
[----:B--2---:R-:W-:-:S04]  /*2230*/  LEA R6, P0, R4, R12, 0x2 ;  /* 0x0000000c04067211 */ /* 0x004fc800078010ff */
[----:B------:R-:W-:-:S05]  /*2240*/  LEA.HI.X R7, R4, R13, R5, 0x2, P0 ;  /* 0x0000000d04077211 */ /* 0x000fca00000f1405 */
[----:B------:R0:W2:Y:S01]  /*2250*/  @P2 LDG.E.LTC128B R15, desc[UR36][R6.64] ;  /* 0x00000024060f2981 */ /* 0x0000a2000c1e1920 */
[----:B------:R-:W-:Y:S01]  /*2260*/  IMAD.WIDE.U32 R4, R171, R168, R8 ;  /* 0x000000a8ab047225 */ /* 0x000fe200078e0008 */
[----:B------:R-:W-:Y:S01]  /*2270*/  ISETP.GT.AND P0, PT, R3, 0x1, PT ;  /* 0x000000010300780c */ /* 0x000fe20003f04270 */
[----:B------:R-:W-:Y:S01]  /*2280*/  BSSY B1, `(.L_x_34) ;  /* 0x0000013000017945 */ /* 0x000fe20003800000 */
[C---:B------:R-:W-:Y:S01]  /*2290*/  SHF.L.U64.HI R161, R168.reuse, 0x3, R169 ;  /* 0x00000003a8a17819 */ /* 0x040fe200000102a9 */
[----:B------:R-:W-:Y:S02]  /*22a0*/  IMAD.IADD R5, R167, 0x1, R5 ;  /* 0x00000001a7057824 */ /* 0x000fe400078e0205 */
[----:B------:R-:W-:Y:S02]  /*22b0*/  IMAD.SHL.U32 R160, R168, 0x8, RZ ;  /* 0x00000008a8a07824 */ /* 0x000fe400078e00ff */
[----:B------:R-:W-:Y:S01]  /*22c0*/  IMAD.WIDE.U32 R158, R23, R14, R4 ;  /* 0x0000000e179e7225 */ /* 0x000fe200078e0004 */
[----:B------:R-:W-:-:S03]  /*22d0*/  LEA R4, P3, R162, UR4, 0x2 ;  /* 0x00000004a2047c11 */ /* 0x000fc6000f8610ff */
[----:B0-----:R-:W-:Y:S01]  /*22e0*/  IMAD.IADD R7, R163, 0x1, R159 ;  /* 0x00000001a3077824 */ /* 0x001fe200078e029f */
[----:B------:R-:W-:Y:S01]  /*22f0*/  LEA.HI.X R5, R162, UR5, R173, 0x2, P3 ;  /* 0x00000005a2057c11 */ /* 0x000fe200098f14ad */
[----:B------:R-:W-:Y:S01]  /*2300*/  IMAD.WIDE.U32 R160, R171, R168, R160 ;  /* 0x000000a8aba07225 */ /* 0x000fe200078e00a0 */
[----:B------:R-:W-:Y:S02]  /*2310*/  ISETP.GT.AND P3, PT, R0, RZ, P0 ;  /* 0x000000ff0000720c */ /* 0x000fe40000764270 */
[----:B------:R-:W-:-:S04]  /*2320*/  LEA R6, P4, R158, R12, 0x2 ;  /* 0x0000000c9e067211 */ /* 0x000fc800078810ff */
[----:B------:R-:W-:Y:S02]  /*2330*/  LEA.HI.X R7, R158, R13, R7, 0x2, P4 ;  /* 0x0000000d9e077211 */ /* 0x000fe400020f1407 */
[----:B--2---:R-:W-:-:S05]  /*2340*/  LOP3.LUT R153, R15, 0xffffe000, RZ, 0xc0, !PT ;  /* 0xffffe0000f997812 */ /* 0x004fca00078ec0ff */
[----:B------:R-:W-:-:S04]  /*2350*/  FMUL R153, R153, R156 ;  /* 0x0000009c99997220 */ /* 0x000fc80000400000 */
[----:B------:R-:W-:-:S05]  /*2360*/  FFMA R153, R24, R155, R153 ;  /* 0x0000009b18997223 */ /* 0x000fca0000000099 */
[----:B------:R-:W-:-:S05]  /*2370*/  F2FP.TF32.F32.PACK_B R153, R153 ;  /* 0x00000099ff99723e */ /* 0x000fca00024050ff */
[----:B------:R0:W-:Y:S01]  /*2380*/  @P2 STG.E desc[UR36][R4.64], R153 ;  /* 0x0000009904002986 */ /* 0x0001e2000c101924 */
[----:B------:R-:W-:Y:S05]  /*2390*/  @!P3 BRA `(.L_x_35) ;  /* 0x000000000004b947 */ /* 0x000fea0003800000 */
[----:B------:R1:W5:Y:S02]  /*23a0*/  LDG.E.LTC128B R15, desc[UR36][R6.64+0x4] ;  /* 0x00000424060f7981 */ /* 0x000364000c1e1920 */
.L_x_35:
[----:B------:R-:W-:Y:S05]  /*23b0*/  BSYNC B1 ;  /* 0x0000000000017941 */ /* 0x000fea0003800000 */
.L_x_34:
[----:B0----5:R-:W-:Y:S01]  /*23c0*/  LOP3.LUT R153, R15, 0xffffe000, RZ, 0xc0, !PT ;  /* 0xffffe0000f997812 */ /* 0x021fe200078ec0ff */
[----:B------:R-:W-:Y:S01]  /*23d0*/  IMAD.IADD R167, R167, 0x1, R161 ;  /* 0x00000001a7a77824 */ /* 0x000fe200078e02a1 */
[----:B------:R-:W-:Y:S01]  /*23e0*/  IADD3 R164, P2, R164, R160, RZ ;  /* 0x000000a0a4a47210 */ /* 0x000fe20007f5e0ff */
[----:B------:R-:W-:Y:S01]  /*23f0*/  IMAD.MOV.U32 R24, RZ, RZ, R15 ;  /* 0x000000ffff187224 */ /* 0x000fe200078e000f */
[----:B------:R-:W-:Y:S01]  /*2400*/  ISETP.GT.AND P1, PT, R0, 0x8, P1 ;  /* 0x000000080000780c */ /* 0x000fe20000f24270 */
[----:B------:R-:W-:Y:S02]  /*2410*/  FMUL R20, R153, R156 ;  /* 0x0000009c99147220 */ /* 0x000fe40000400000 */
[----:B------:R-:W-:Y:S02]  /*2420*/  IMAD.X R21, R167, 0x1, R21, P2 ;  /* 0x00000001a7157824 */ /* 0x000fe400010e0615 */
[----:B------:R-:W-:Y:S01]  /*2430*/  FFMA R153, R25, R155, R20 ;  /* 0x0000009b19997223 */ /* 0x000fe20000000014 */
[----:B------:R-:W-:-:S04]  /*2440*/  LEA R20, P2, R164, R12, 0x2 ;  /* 0x0000000ca4147211 */ /* 0x000fc800078410ff */
[----:B------:R-:W-:Y:S02]  /*2450*/  F2FP.TF32.F32.PACK_B R153, R153 ;  /* 0x00000099ff99723e */ /* 0x000fe400024050ff */
[----:B------:R-:W-:-:S03]  /*2460*/  LEA.HI.X R21, R164, R13, R21, 0x2, P2 ;  /* 0x0000000da4157211 */ /* 0x000fc600010f1415 */
[----:B------:R0:W-:Y:S04]  /*2470*/  @P3 STG.E desc[UR36][R4.64+0x4], R153 ;  /* 0x0000049904003986 */ /* 0x0001e8000c101924 */
[----:B------:R-:W2:Y:S01]  /*2480*/  @P1 LDG.E.LTC128B R24, desc[UR36][R20.64] ;  /* 0x0000002414181981 */ /* 0x000ea2000c1e1920 */
[----:B------:R-:W-:Y:S01]  /*2490*/  IADD3 R8, P2, R8, R160, RZ ;  /* 0x000000a008087210 */ /* 0x000fe20007f5e0ff */
[----:B------:R-:W-:Y:S01]  /*24a0*/  BSSY B1, `(.L_x_36) ;  /* 0x0000011000017945 */ /* 0x000fe20003800000 */
[----:B------:R-:W-:Y:S02]  /*24b0*/  SHF.L.U64.HI R11, R10, 0x5, R11 ;  /* 0x000000050a0b7819 */ /* 0x000fe4000001020b */
[----:B------:R-:W-:Y:S01]  /*24c0*/  ISETP.GT.AND P0, PT, R0, 0x8, P0 ;  /* 0x000000080000780c */ /* 0x000fe20000704270 */
[----:B------:R-:W-:Y:S01]  /*24d0*/  IMAD.X R9, R9, 0x1, R167, P2 ;  /* 0x0000000109097824 */ /* 0x000fe200010e06a7 */
[----:B------:R-:W-:-:S05]  /*24e0*/  LEA R10, P2, R10, R4, 0x5 ;  /* 0x000000040a0a7211 */ /* 0x000fca00078428ff */
[----:B------:R-:W-:Y:S01]  /*24f0*/  IMAD.X R11, R11, 0x1, R5, P2 ;  /* 0x000000010b0b7824 */ /* 0x000fe200010e0605 */
[----:B--2---:R-:W-:-:S05]  /*2500*/  LOP3.LUT R15, R24, 0xffffe000, RZ, 0xc0, !PT ;  /* 0xffffe000180f7812 */ /* 0x004fca00078ec0ff */
[----:B------:R-:W-:Y:S01]  /*2510*/  FMUL R25, R15, R156 ;  /* 0x0000009c0f197220 */ /* 0x000fe20000400000 */
[----:B------:R-:W-:-:S04]  /*2520*/  IMAD.WIDE.U32 R14, R23, R14, R8 ;  /* 0x0000000e170e7225 */ /* 0x000fc800078e0008 */
[----:B------:R-:W-:Y:S01]  /*2530*/  FFMA R25, R26, R155, R25 ;  /* 0x0000009b1a197223 */ /* 0x000fe20000000019 */
[----:B------:R-:W-:Y:S01]  /*2540*/  IMAD.IADD R9, R163, 0x1, R15 ;  /* 0x00000001a3097824 */ /* 0x000fe200078e020f */
[----:B------:R-:W-:-:S03]  /*2550*/  LEA R8, P3, R14, R12, 0x2 ;  /* 0x0000000c0e087211 */ /* 0x000fc600078610ff */
[----:B------:R-:W-:Y:S02]  /*2560*/  F2FP.TF32.F32.PACK_B R25, R25 ;  /* 0x00000019ff19723e */ /* 0x000fe400024050ff */
[----:B------:R-:W-:-:S03]  /*2570*/  LEA.HI.X R9, R14, R13, R9, 0x2, P3 ;  /* 0x0000000d0e097211 */ /* 0x000fc600018f1409 */
[----:B------:R0:W-:Y:S01]  /*2580*/  @P1 STG.E desc[UR36][R10.64], R25 ;  /* 0x000000190a001986 */ /* 0x0001e2000c101924 */
[----:B------:R-:W-:Y:S05]  /*2590*/  @!P0 BRA `(.L_x_37) ;  /* 0x0000000000048947 */ /* 0x000fea0003800000 */
[----:B------:R2:W5:Y:S02]  /*25a0*/  LDG.E.LTC128B R24, desc[UR36][R8.64+0x4] ;  /* 0x0000042408187981 */ /* 0x000564000c1e1920 */
.L_x_37:
[----:B------:R-:W-:Y:S05]  /*25b0*/  BSYNC B1 ;  /* 0x0000000000017941 */ /* 0x000fea0003800000 */
.L_x_36:
[----:B-----5:R-:W-:Y:S01]  /*25c0*/  LOP3.LUT R13, R24, 0xffffe000, RZ, 0xc0, !PT ;  /* 0xffffe000180d7812 */ /* 0x020fe200078ec0ff */
[----:B------:R-:W-:Y:S01]  /*25d0*/  BSSY B1, `(.L_x_38) ;  /* 0x0000009000017945 */ /* 0x000fe20003800000 */
[----:B------:R-:W-:-:S03]  /*25e0*/  ISETP.GT.AND P1, PT, R3, 0x8, PT ;  /* 0x000000080300780c */ /* 0x000fc60003f24270 */
[----:B------:R-:W-:Y:S01]  /*25f0*/  FMUL R12, R13, R156 ;  /* 0x0000009c0d0c7220 */ /* 0x000fe20000400000 */
[----:B------:R-:W-:-:S03]  /*2600*/  ISETP.GT.AND P2, PT, R0, RZ, P1 ;  /* 0x000000ff0000720c */ /* 0x000fc60000f44270 */
[----:B------:R-:W-:-:S05]  /*2610*/  FFMA R27, R27, R155, R12 ;  /* 0x0000009b1b1b7223 */ /* 0x000fca000000000c */
[----:B------:R-:W-:-:S05]  /*2620*/  F2FP.TF32.F32.PACK_B R27, R27 ;  /* 0x0000001bff1b723e */ /* 0x000fca00024050ff */
[----:B------:R3:W-:Y:S01]  /*2630*/  @P0 STG.E desc[UR36][R10.64+0x4], R27 ;  /* 0x0000041b0a000986 */ /* 0x0007e2000c101924 */
[----:B------:R-:W-:Y:S05]  /*2640*/  @!P2 BRA `(.L_x_39) ;  /* 0x000000000004a947 */ /* 0x000fea0003800000 */
[----:B------:R4:W5:Y:S02]  /*2650*/  LDG.E.LTC128B R24, desc[UR36][R6.64+0x20] ;  /* 0x0000202406187981 */ /* 0x000964000c1e1920 */
.L_x_39:
[----:B------:R-:W-:Y:S05]  /*2660*/  BSYNC B1 ;  /* 0x0000000000017941 */ /* 0x000fea0003800000 */
.L_x_38:
        /* <DEDUP_REMOVED lines=10> */
.L_x_41:
[----:B------:R-:W-:Y:S05]  /*2710*/  BSYNC B1 ;  /* 0x0000000000017941 */ /* 0x000fea0003800000 */
.L_x_40:
[----:B0----5:R-:W-:Y:S01]  /*2720*/  LOP3.LUT R13, R24, 0xffffe000, RZ, 0xc0, !PT ;  /* 0xffffe000180d7812 */ /* 0x021fe200078ec0ff */
[----:B------:R-:W-:Y:S01]  /*2730*/  BSSY B1, `(.L_x_42) ;  /* 0x0000008000017945 */ /* 0x000fe20003800000 */
[----:B------:R-:W-:-:S03]  /*2740*/  ISETP.GT.AND P1, PT, R0, 0x8, P1 ;  /* 0x000000080000780c */ /* 0x000fc60000f24270 */
[----:B------:R-:W-:-:S04]  /*2750*/  FMUL R12, R13, R156 ;  /* 0x0000009c0d0c7220 */ /* 0x000fc80000400000 */
[----:B------:R-:W-:-:S05]  /*2760*/  FFMA R29, R29, R155, R12 ;  /* 0x0000009b1d1d7223 */ /* 0x000fca000000000c */
[----:B------:R-:W-:-:S05]  /*2770*/  F2FP.TF32.F32.PACK_B R29, R29 ;  /* 0x0000001dff1d723e */ /* 0x000fca00024050ff */
[----:B------:R0:W-:Y:S01]  /*2780*/  @P3 STG.E desc[UR36][R4.64+0x24], R29 ;  /* 0x0000241d04003986 */ /* 0x0001e2000c101924 */
[----:B------:R-:W-:Y:S05]  /*2790*/  @!P1 BRA `(.L_x_43) ;  /* 0x0000000000049947 */ /* 0x000fea0003800000 */
[----:B------:R0:W5:Y:S02]  /*27a0*/  LDG.E.LTC128B R24, desc[UR36][R8.64+0x20] ;  /* 0x0000202408187981 */ /* 0x000164000c1e1920 */
.L_x_43:
[----:B------:R-:W-:Y:S05]  /*27b0*/  BSYNC B1 ;  /* 0x0000000000017941 */ /* 0x000fea0003800000 */
.L_x_42:
[----:B-----5:R-:W-:Y:S01]  /*27c0*/  LOP3.LUT R13, R24, 0xffffe000, RZ, 0xc0, !PT ;  /* 0xffffe000180d7812 */ /* 0x020fe200078ec0ff */
        /* <DEDUP_REMOVED lines=8> */
.L_x_45:
[----:B------:R-:W-:Y:S05]  /*2850*/  BSYNC B1 ;  /* 0x0000000000017941 */ /* 0x000fea0003800000 */
.L_x_44:
[----:B0----5:R-:W-:Y:S01]  /*2860*/  LOP3.LUT R13, R24, 0xffffe000, RZ, 0xc0, !PT ;  /* 0xffffe000180d7812 */ /* 0x021fe200078ec0ff */
        /* <DEDUP_REMOVED lines=9> */
.L_x_47:
[----:B------:R-:W-:Y:S05]  /*2900*/  BSYNC B1 ;  /* 0x0000000000017941 */ /* 0x000fea0003800000 */
.L_x_46:
        /* <DEDUP_REMOVED lines=10> */
.L_x_49:
[----:B------:R-:W-:Y:S05]  /*29b0*/  BSYNC B1 ;  /* 0x0000000000017941 */ /* 0x000fea0003800000 */
.L_x_48:
        /* <DEDUP_REMOVED lines=9> */
.L_x_51:
[----:B------:R-:W-:Y:S05]  /*2a50*/  BSYNC B1 ;  /* 0x0000000000017941 */ /* 0x000fea0003800000 */
.L_x_50:
        /* <DEDUP_REMOVED lines=9> */
.L_x_53:
[----:B------:R-:W-:Y:S05]  /*2af0*/  BSYNC B1 ;  /* 0x0000000000017941 */ /* 0x000fea0003800000 */
.L_x_52:
        /* <DEDUP_REMOVED lines=10> */
.L_x_55:
[----:B------:R-:W-:Y:S05]  /*2ba0*/  BSYNC B1 ;  /* 0x0000000000017941 */ /* 0x000fea0003800000 */
.L_x_54:
        /* <DEDUP_REMOVED lines=10> */
.L_x_57:
[----:B------:R-:W-:Y:S05]  /*2c50*/  BSYNC B1 ;  /* 0x0000000000017941 */ /* 0x000fea0003800000 */
.L_x_56:
        /* <DEDUP_REMOVED lines=9> */
.L_x_59:
[----:B------:R-:W-:Y:S05]  /*2cf0*/  BSYNC B1 ;  /* 0x0000000000017941 */ /* 0x000fea0003800000 */
.L_x_58:
        /* <DEDUP_REMOVED lines=9> */
.L_x_61:
[----:B------:R-:W-:Y:S05]  /*2d90*/  BSYNC B1 ;  /* 0x0000000000017941 */ /* 0x000fea0003800000 */
.L_x_60:
        /* <DEDUP_REMOVED lines=10> */
.L_x_63:
[----:B------:R-:W-:Y:S05]  /*2e40*/  BSYNC B1 ;  /* 0x0000000000017941 */ /* 0x000fea0003800000 */
.L_x_62:
        /* <DEDUP_REMOVED lines=10> */
.L_x_65:
[----:B------:R-:W-:Y:S05]  /*2ef0*/  BSYNC B1 ;  /* 0x0000000000017941 */ /* 0x000fea0003800000 */
.L_x_64:
        /* <DEDUP_REMOVED lines=9> */
.L_x_67:
[----:B------:R-:W-:Y:S05]  /*2f90*/  BSYNC B1 ;  /* 0x0000000000017941 */ /* 0x000fea0003800000 */
.L_x_66:
        /* <DEDUP_REMOVED lines=9> */
.L_x_69:
[----:B------:R-:W-:Y:S05]  /*3030*/  BSYNC B1 ;  /* 0x0000000000017941 */ /* 0x000fea0003800000 */
.L_x_68:
        /* <DEDUP_REMOVED lines=10> */
.L_x_71:
[----:B------:R-:W-:Y:S05]  /*30e0*/  BSYNC B1 ;  /* 0x0000000000017941 */ /* 0x000fea0003800000 */
.L_x_70:
        /* <DEDUP_REMOVED lines=10> */
.L_x_73:
[----:B------:R-:W-:Y:S05]  /*3190*/  BSYNC B1 ;  /* 0x0000000000017941 */ /* 0x000fea0003800000 */
.L_x_72:
        /* <DEDUP_REMOVED lines=9> */
.L_x_75:
[----:B------:R-:W-:Y:S05]  /*3230*/  BSYNC B1 ;  /* 0x0000000000017941 */ /* 0x000fea0003800000 */
.L_x_74:
        /* <DEDUP_REMOVED lines=9> */
.L_x_77:
[----:B------:R-:W-:Y:S05]  /*32d0*/  BSYNC B1 ;  /* 0x0000000000017941 */ /* 0x000fea0003800000 */
.L_x_76:
        /* <DEDUP_REMOVED lines=10> */
.L_x_79:
[----:B------:R-:W-:Y:S05]  /*3380*/  BSYNC B1 ;  /* 0x0000000000017941 */ /* 0x000fea0003800000 */
.L_x_78:
        /* <DEDUP_REMOVED lines=10> */
.L_x_81:
[----:B------:R-:W-:Y:S05]  /*3430*/  BSYNC B1 ;  /* 0x0000000000017941 */ /* 0x000fea0003800000 */
.L_x_80:
        /* <DEDUP_REMOVED lines=9> */
.L_x_83:
[----:B------:R-:W-:Y:S05]  /*34d0*/  BSYNC B1 ;  /* 0x0000000000017941 */ /* 0x000fea0003800000 */
.L_x_82:
        /* <DEDUP_REMOVED lines=9> */
.L_x_85:
[----:B------:R-:W-:Y:S05]  /*3570*/  BSYNC B1 ;  /* 0x0000000000017941 */ /* 0x000fea0003800000 */
.L_x_84:
        /* <DEDUP_REMOVED lines=10> */
.L_x_87:
[----:B------:R-:W-:Y:S05]  /*3620*/  BSYNC B1 ;  /* 0x0000000000017941 */ /* 0x000fea0003800000 */
.L_x_86:
        /* <DEDUP_REMOVED lines=10> */
.L_x_89:
[----:B------:R-:W-:Y:S05]  /*36d0*/  BSYNC B1 ;  /* 0x0000000000017941 */ /* 0x000fea0003800000 */
.L_x_88:
        /* <DEDUP_REMOVED lines=9> */
.L_x_91:
[----:B------:R-:W-:Y:S05]  /*3770*/  BSYNC B1 ;  /* 0x0000000000017941 */ /* 0x000fea0003800000 */
.L_x_90:
        /* <DEDUP_REMOVED lines=9> */
.L_x_93:
[----:B------:R-:W-:Y:S05]  /*3810*/  BSYNC B1 ;  /* 0x0000000000017941 */ /* 0x000fea0003800000 */
.L_x_92:
        /* <DEDUP_REMOVED lines=10> */
.L_x_95:
[----:B------:R-:W-:Y:S05]  /*38c0*/  BSYNC B1 ;  /* 0x0000000000017941 */ /* 0x000fea0003800000 */
.L_x_94:
        /* <DEDUP_REMOVED lines=10> */
.L_x_97:
[----:B------:R-:W-:Y:S05]  /*3970*/  BSYNC B1 ;  /* 0x0000000000017941 */ /* 0x000fea0003800000 */
.L_x_96:
        /* <DEDUP_REMOVED lines=9> */
.L_x_99:
[----:B------:R-:W-:Y:S05]  /*3a10*/  BSYNC B1 ;  /* 0x0000000000017941 */ /* 0x000fea0003800000 */
.L_x_98:
        /* <DEDUP_REMOVED lines=9> */
.L_x_101:
[----:B------:R-:W-:Y:S05]  /*3ab0*/  BSYNC B1 ;  /* 0x0000000000017941 */ /* 0x000fea0003800000 */
.L_x_100:
        /* <DEDUP_REMOVED lines=10> */
.L_x_103:
[----:B------:R-:W-:Y:S05]  /*3b60*/  BSYNC B1 ;  /* 0x0000000000017941 */ /* 0x000fea0003800000 */
.L_x_102:
        /* <DEDUP_REMOVED lines=10> */
.L_x_105:
[----:B------:R-:W-:Y:S05]  /*3c10*/  BSYNC B1 ;  /* 0x0000000000017941 */ /* 0x000fea0003800000 */
.L_x_104:
        /* <DEDUP_REMOVED lines=9> */
.L_x_107:
[----:B------:R-:W-:Y:S05]  /*3cb0*/  BSYNC B1 ;  /* 0x0000000000017941 */ /* 0x000fea0003800000 */
.L_x_106:
        /* <DEDUP_REMOVED lines=9> */
.L_x_109:
[----:B------:R-:W-:Y:S05]  /*3d50*/  BSYNC B1 ;  /* 0x0000000000017941 */ /* 0x000fea0003800000 */
.L_x_108:
        /* <DEDUP_REMOVED lines=10> */
.L_x_111:
[----:B------:R-:W-:Y:S05]  /*3e00*/  BSYNC B1 ;  /* 0x0000000000017941 */ /* 0x000fea0003800000 */
.L_x_110:
        /* <DEDUP_REMOVED lines=10> */
.L_x_113:
[----:B------:R-:W-:Y:S05]  /*3eb0*/  BSYNC B1 ;  /* 0x0000000000017941 */ /* 0x000fea0003800000 */
.L_x_112:
        /* <DEDUP_REMOVED lines=9> */
.L_x_115:
[----:B------:R-:W-:Y:S05]  /*3f50*/  BSYNC B1 ;  /* 0x0000000000017941 */ /* 0x000fea0003800000 */
.L_x_114:
        /* <DEDUP_REMOVED lines=9> */
.L_x_117:
[----:B------:R-:W-:Y:S05]  /*3ff0*/  BSYNC B1 ;  /* 0x0000000000017941 */ /* 0x000fea0003800000 */
.L_x_116:
        /* <DEDUP_REMOVED lines=10> */
.L_x_119:
[----:B------:R-:W-:Y:S05]  /*40a0*/  BSYNC B1 ;  /* 0x0000000000017941 */ /* 0x000fea0003800000 */
.L_x_118:
        /* <DEDUP_REMOVED lines=10> */
.L_x_121:
[----:B------:R-:W-:Y:S05]  /*4150*/  BSYNC B1 ;  /* 0x0000000000017941 */ /* 0x000fea0003800000 */
.L_x_120:
        /* <DEDUP_REMOVED lines=9> */
.L_x_123:
[----:B------:R-:W-:Y:S05]  /*41f0*/  BSYNC B1 ;  /* 0x0000000000017941 */ /* 0x000fea0003800000 */
.L_x_122:
        /* <DEDUP_REMOVED lines=9> */
.L_x_125:
[----:B------:R-:W-:Y:S05]  /*4290*/  BSYNC B1 ;  /* 0x0000000000017941 */ /* 0x000fea0003800000 */
.L_x_124:
        /* <DEDUP_REMOVED lines=10> */
.L_x_127:
[----:B------:R-:W-:Y:S05]  /*4340*/  BSYNC B1 ;  /* 0x0000000000017941 */ /* 0x000fea0003800000 */
.L_x_126:
        /* <DEDUP_REMOVED lines=10> */
.L_x_129:
[----:B------:R-:W-:Y:S05]  /*43f0*/  BSYNC B1 ;  /* 0x0000000000017941 */ /* 0x000fea0003800000 */
.L_x_128:
        /* <DEDUP_REMOVED lines=9> */
.L_x_131:
[----:B------:R-:W-:Y:S05]  /*4490*/  BSYNC B1 ;  /* 0x0000000000017941 */ /* 0x000fea0003800000 */
.L_x_130:
        /* <DEDUP_REMOVED lines=9> */
.L_x_133:
[----:B------:R-:W-:Y:S05]  /*4530*/  BSYNC B1 ;  /* 0x0000000000017941 */ /* 0x000fea0003800000 */
.L_x_132:
        /* <DEDUP_REMOVED lines=10> */
.L_x_135:
[----:B------:R-:W-:Y:S05]  /*45e0*/  BSYNC B1 ;  /* 0x0000000000017941 */ /* 0x000fea0003800000 */
.L_x_134:
        /* <DEDUP_REMOVED lines=10> */
.L_x_137:
[----:B------:R-:W-:Y:S05]  /*4690*/  BSYNC B1 ;  /* 0x0000000000017941 */ /* 0x000fea0003800000 */
.L_x_136:
        /* <DEDUP_REMOVED lines=9> */
.L_x_139:
[----:B------:R-:W-:Y:S05]  /*4730*/  BSYNC B1 ;  /* 0x0000000000017941 */ /* 0x000fea0003800000 */
.L_x_138:
        /* <DEDUP_REMOVED lines=9> */
.L_x_141:
[----:B------:R-:W-:Y:S05]  /*47d0*/  BSYNC B1 ;  /* 0x0000000000017941 */ /* 0x000fea0003800000 */
.L_x_140:
        /* <DEDUP_REMOVED lines=10> */
.L_x_143:
[----:B------:R-:W-:Y:S05]  /*4880*/  BSYNC B1 ;  /* 0x0000000000017941 */ /* 0x000fea0003800000 */
.L_x_142:
        /* <DEDUP_REMOVED lines=10> */
.L_x_145:
[----:B------:R-:W-:Y:S05]  /*4930*/  BSYNC B1 ;  /* 0x0000000000017941 */ /* 0x000fea0003800000 */
.L_x_144:
        /* <DEDUP_REMOVED lines=9> */
.L_x_147:
[----:B------:R-:W-:Y:S05]  /*49d0*/  BSYNC B1 ;  /* 0x0000000000017941 */ /* 0x000fea0003800000 */
.L_x_146:
        /* <DEDUP_REMOVED lines=9> */
.L_x_149:
[----:B------:R-:W-:Y:S05]  /*4a70*/  BSYNC B1 ;  /* 0x0000000000017941 */ /* 0x000fea0003800000 */
.L_x_148:
        /* <DEDUP_REMOVED lines=10> */
.L_x_151:
[----:B------:R-:W-:Y:S05]  /*4b20*/  BSYNC B1 ;  /* 0x0000000000017941 */ /* 0x000fea0003800000 */
.L_x_150:
        /* <DEDUP_REMOVED lines=10> */
.L_x_153:
[----:B------:R-:W-:Y:S05]  /*4bd0*/  BSYNC B1 ;  /* 0x0000000000017941 */ /* 0x000fea0003800000 */
.L_x_152:
        /* <DEDUP_REMOVED lines=9> */
.L_x_155:
[----:B------:R-:W-:Y:S05]  /*4c70*/  BSYNC B1 ;  /* 0x0000000000017941 */ /* 0x000fea0003800000 */
.L_x_154:
        /* <DEDUP_REMOVED lines=9> */
.L_x_157:
[----:B------:R-:W-:Y:S05]  /*4d10*/  BSYNC B1 ;  /* 0x0000000000017941 */ /* 0x000fea0003800000 */
.L_x_156:
        /* <DEDUP_REMOVED lines=10> */
.L_x_159:
[----:B------:R-:W-:Y:S05]  /*4dc0*/  BSYNC B1 ;  /* 0x0000000000017941 */ /* 0x000fea0003800000 */
.L_x_158:
        /* <DEDUP_REMOVED lines=10> */
.L_x_161:
[----:B------:R-:W-:Y:S05]  /*4e70*/  BSYNC B1 ;  /* 0x0000000000017941 */ /* 0x000fea0003800000 */
.L_x_160:
        /* <DEDUP_REMOVED lines=9> */
.L_x_163:
[----:B------:R-:W-:Y:S05]  /*4f10*/  BSYNC B1 ;  /* 0x0000000000017941 */ /* 0x000fea0003800000 */
.L_x_162:
        /* <DEDUP_REMOVED lines=9> */
.L_x_165:
[----:B------:R-:W-:Y:S05]  /*4fb0*/  BSYNC B1 ;  /* 0x0000000000017941 */ /* 0x000fea0003800000 */
.L_x_164:
        /* <DEDUP_REMOVED lines=10> */
.L_x_167:
[----:B------:R-:W-:Y:S05]  /*5060*/  BSYNC B1 ;  /* 0x0000000000017941 */ /* 0x000fea0003800000 */
.L_x_166:
        /* <DEDUP_REMOVED lines=10> */
.L_x_169:
[----:B------:R-:W-:Y:S05]  /*5110*/  BSYNC B1 ;  /* 0x0000000000017941 */ /* 0x000fea0003800000 */
.L_x_168:
        /* <DEDUP_REMOVED lines=9> */
.L_x_171:
[----:B------:R-:W-:Y:S05]  /*51b0*/  BSYNC B1 ;  /* 0x0000000000017941 */ /* 0x000fea0003800000 */
.L_x_170:
        /* <DEDUP_REMOVED lines=9> */
.L_x_173:
[----:B------:R-:W-:Y:S05]  /*5250*/  BSYNC B1 ;  /* 0x0000000000017941 */ /* 0x000fea0003800000 */
.L_x_172:
        /* <DEDUP_REMOVED lines=10> */
.L_x_175:
[----:B------:R-:W-:Y:S05]  /*5300*/  BSYNC B1 ;  /* 0x0000000000017941 */ /* 0x000fea0003800000 */
.L_x_174:
        /* <DEDUP_REMOVED lines=10> */
.L_x_177:
[----:B------:R-:W-:Y:S05]  /*53b0*/  BSYNC B1 ;  /* 0x0000000000017941 */ /* 0x000fea0003800000 */
.L_x_176:
        /* <DEDUP_REMOVED lines=9> */
.L_x_179:
[----:B------:R-:W-:Y:S05]  /*5450*/  BSYNC B1 ;  /* 0x0000000000017941 */ /* 0x000fea0003800000 */
.L_x_178:
        /* <DEDUP_REMOVED lines=9> */
.L_x_181:
[----:B------:R-:W-:Y:S05]  /*54f0*/  BSYNC B1 ;  /* 0x0000000000017941 */ /* 0x000fea0003800000 */
.L_x_180:
        /* <DEDUP_REMOVED lines=10> */
.L_x_183:
[----:B------:R-:W-:Y:S05]  /*55a0*/  BSYNC B1 ;  /* 0x0000000000017941 */ /* 0x000fea0003800000 */
.L_x_182:
        /* <DEDUP_REMOVED lines=10> */
.L_x_185:
[----:B------:R-:W-:Y:S05]  /*5650*/  BSYNC B1 ;  /* 0x0000000000017941 */ /* 0x000fea0003800000 */
.L_x_184:
        /* <DEDUP_REMOVED lines=9> */
.L_x_187:
[----:B------:R-:W-:Y:S05]  /*56f0*/  BSYNC B1 ;  /* 0x0000000000017941 */ /* 0x000fea0003800000 */
.L_x_186:
        /* <DEDUP_REMOVED lines=9> */
.L_x_189:
[----:B------:R-:W-:Y:S05]  /*5790*/  BSYNC B1 ;  /* 0x0000000000017941 */ /* 0x000fea0003800000 */
.L_x_188:
        /* <DEDUP_REMOVED lines=10> */
.L_x_191:
[----:B------:R-:W-:Y:S05]  /*5840*/  BSYNC B1 ;  /* 0x0000000000017941 */ /* 0x000fea0003800000 */
.L_x_190:
        /* <DEDUP_REMOVED lines=10> */
.L_x_193:
[----:B------:R-:W-:Y:S05]  /*58f0*/  BSYNC B1 ;  /* 0x0000000000017941 */ /* 0x000fea0003800000 */
.L_x_192:
        /* <DEDUP_REMOVED lines=9> */
.L_x_195:
[----:B------:R-:W-:Y:S05]  /*5990*/  BSYNC B1 ;  /* 0x0000000000017941 */ /* 0x000fea0003800000 */
.L_x_194:
        /* <DEDUP_REMOVED lines=9> */
.L_x_197:
[----:B------:R-:W-:Y:S05]  /*5a30*/  BSYNC B1 ;  /* 0x0000000000017941 */ /* 0x000fea0003800000 */
.L_x_196:
        /* <DEDUP_REMOVED lines=10> */
.L_x_199:
[----:B------:R-:W-:Y:S05]  /*5ae0*/  BSYNC B1 ;  /* 0x0000000000017941 */ /* 0x000fea0003800000 */
.L_x_198:
        /* <DEDUP_REMOVED lines=10> */
.L_x_201:
[----:B------:R-:W-:Y:S05]  /*5b90*/  BSYNC B1 ;  /* 0x0000000000017941 */ /* 0x000fea0003800000 */
.L_x_200:
        /* <DEDUP_REMOVED lines=9> */
.L_x_203:
[----:B------:R-:W-:Y:S05]  /*5c30*/  BSYNC B1 ;  /* 0x0000000000017941 */ /* 0x000fea0003800000 */
.L_x_202:
        /* <DEDUP_REMOVED lines=9> */
.L_x_205:
[----:B------:R-:W-:Y:S05]  /*5cd0*/  BSYNC B1 ;  /* 0x0000000000017941 */ /* 0x000fea0003800000 */
.L_x_204:
        /* <DEDUP_REMOVED lines=10> */
.L_x_207:
[----:B------:R-:W-:Y:S05]  /*5d80*/  BSYNC B1 ;  /* 0x0000000000017941 */ /* 0x000fea0003800000 */
.L_x_206:
        /* <DEDUP_REMOVED lines=10> */
.L_x_209:
[----:B------:R-:W-:Y:S05]  /*5e30*/  BSYNC B1 ;  /* 0x0000000000017941 */ /* 0x000fea0003800000 */
.L_x_208:
        /* <DEDUP_REMOVED lines=9> */
.L_x_211:
[----:B------:R-:W-:Y:S05]  /*5ed0*/  BSYNC B1 ;  /* 0x0000000000017941 */ /* 0x000fea0003800000 */
.L_x_210:
        /* <DEDUP_REMOVED lines=9> */
.L_x_213:
[----:B------:R-:W-:Y:S05]  /*5f70*/  BSYNC B1 ;  /* 0x0000000000017941 */ /* 0x000fea0003800000 */
.L_x_212:
        /* <DEDUP_REMOVED lines=10> */
.L_x_215:
[----:B------:R-:W-:Y:S05]  /*6020*/  BSYNC B1 ;  /* 0x0000000000017941 */ /* 0x000fea0003800000 */
.L_x_214:
        /* <DEDUP_REMOVED lines=10> */
.L_x_217:
[----:B------:R-:W-:Y:S05]  /*60d0*/  BSYNC B1 ;  /* 0x0000000000017941 */ /* 0x000fea0003800000 */
.L_x_216:
        /* <DEDUP_REMOVED lines=9> */
.L_x_219:
[----:B------:R-:W-:Y:S05]  /*6170*/  BSYNC B1 ;  /* 0x0000000000017941 */ /* 0x000fea0003800000 */
.L_x_218:
        /* <DEDUP_REMOVED lines=9> */
.L_x_221:
[----:B------:R-:W-:Y:S05]  /*6210*/  BSYNC B1 ;  /* 0x0000000000017941 */ /* 0x000fea0003800000 */
.L_x_220:
        /* <DEDUP_REMOVED lines=10> */
.L_x_223:
[----:B------:R-:W-:Y:S05]  /*62c0*/  BSYNC B1 ;  /* 0x0000000000017941 */ /* 0x000fea0003800000 */
.L_x_222:
        /* <DEDUP_REMOVED lines=10> */
.L_x_225:
[----:B------:R-:W-:Y:S05]  /*6370*/  BSYNC B1 ;  /* 0x0000000000017941 */ /* 0x000fea0003800000 */
.L_x_224:
        /* <DEDUP_REMOVED lines=9> */
.L_x_227:
[----:B------:R-:W-:Y:S05]  /*6410*/  BSYNC B1 ;  /* 0x0000000000017941 */ /* 0x000fea0003800000 */
.L_x_226:
        /* <DEDUP_REMOVED lines=9> */
.L_x_229:
[----:B------:R-:W-:Y:S05]  /*64b0*/  BSYNC B1 ;  /* 0x0000000000017941 */ /* 0x000fea0003800000 */
.L_x_228:
        /* <DEDUP_REMOVED lines=10> */
.L_x_231:
[----:B------:R-:W-:Y:S05]  /*6560*/  BSYNC B1 ;  /* 0x0000000000017941 */ /* 0x000fea0003800000 */
.L_x_230:
        /* <DEDUP_REMOVED lines=10> */
.L_x_233:
[----:B------:R-:W-:Y:S05]  /*6610*/  BSYNC B1 ;  /* 0x0000000000017941 */ /* 0x000fea0003800000 */
.L_x_232:
        /* <DEDUP_REMOVED lines=9> */
.L_x_235:
[----:B------:R-:W-:Y:S05]  /*66b0*/  BSYNC B1 ;  /* 0x0000000000017941 */ /* 0x000fea0003800000 */
.L_x_234:
        /* <DEDUP_REMOVED lines=9> */
.L_x_237:
[----:B------:R-:W-:Y:S05]  /*6750*/  BSYNC B1 ;  /* 0x0000000000017941 */ /* 0x000fea0003800000 */
.L_x_236:
        /* <DEDUP_REMOVED lines=10> */
.L_x_239:
[----:B------:R-:W-:Y:S05]  /*6800*/  BSYNC B1 ;  /* 0x0000000000017941 */ /* 0x000fea0003800000 */
.L_x_238:
        /* <DEDUP_REMOVED lines=10> */
.L_x_241:
[----:B------:R-:W-:Y:S05]  /*68b0*/  BSYNC B1 ;  /* 0x0000000000017941 */ /* 0x000fea0003800000 */
.L_x_240:
        /* <DEDUP_REMOVED lines=9> */
.L_x_243:
[----:B------:R-:W-:Y:S05]  /*6950*/  BSYNC B1 ;  /* 0x0000000000017941 */ /* 0x000fea0003800000 */
.L_x_242:
        /* <DEDUP_REMOVED lines=9> */
.L_x_245:
[----:B------:R-:W-:Y:S05]  /*69f0*/  BSYNC B1 ;  /* 0x0000000000017941 */ /* 0x000fea0003800000 */
.L_x_244:
        /* <DEDUP_REMOVED lines=10> */
.L_x_247:
[----:B------:R-:W-:Y:S05]  /*6aa0*/  BSYNC B1 ;  /* 0x0000000000017941 */ /* 0x000fea0003800000 */
.L_x_246:
        /* <DEDUP_REMOVED lines=10> */
.L_x_249:
[----:B------:R-:W-:Y:S05]  /*6b50*/  BSYNC B1 ;  /* 0x0000000000017941 */ /* 0x000fea0003800000 */
.L_x_248:
        /* <DEDUP_REMOVED lines=9> */
.L_x_251:
[----:B------:R-:W-:Y:S05]  /*6bf0*/  BSYNC B1 ;  /* 0x0000000000017941 */ /* 0x000fea0003800000 */
.L_x_250:
        /* <DEDUP_REMOVED lines=9> */
.L_x_253:
[----:B------:R-:W-:Y:S05]  /*6c90*/  BSYNC B1 ;  /* 0x0000000000017941 */ /* 0x000fea0003800000 */
.L_x_252:
        /* <DEDUP_REMOVED lines=10> */
.L_x_255:
[----:B------:R-:W-:Y:S05]  /*6d40*/  BSYNC B1 ;  /* 0x0000000000017941 */ /* 0x000fea0003800000 */
.L_x_254:
        /* <DEDUP_REMOVED lines=10> */
.L_x_257:
[----:B------:R-:W-:Y:S05]  /*6df0*/  BSYNC B1 ;  /* 0x0000000000017941 */ /* 0x000fea0003800000 */
.L_x_256:
        /* <DEDUP_REMOVED lines=9> */
.L_x_259:
[----:B------:R-:W-:Y:S05]  /*6e90*/  BSYNC B1 ;  /* 0x0000000000017941 */ /* 0x000fea0003800000 */
.L_x_258:
        /* <DEDUP_REMOVED lines=9> */
.L_x_261:
[----:B------:R-:W-:Y:S05]  /*6f30*/  BSYNC B1 ;  /* 0x0000000000017941 */ /* 0x000fea0003800000 */
.L_x_260:
        /* <DEDUP_REMOVED lines=10> */
.L_x_263:
[----:B------:R-:W-:Y:S05]  /*6fe0*/  BSYNC B1 ;  /* 0x0000000000017941 */ /* 0x000fea0003800000 */
.L_x_262:
        /* <DEDUP_REMOVED lines=10> */
.L_x_265:
[----:B------:R-:W-:Y:S05]  /*7090*/  BSYNC B1 ;  /* 0x0000000000017941 */ /* 0x000fea0003800000 */
.L_x_264:
        /* <DEDUP_REMOVED lines=9> */
.L_x_267:
[----:B------:R-:W-:Y:S05]  /*7130*/  BSYNC B1 ;  /* 0x0000000000017941 */ /* 0x000fea0003800000 */
.L_x_266:
        /* <DEDUP_REMOVED lines=9> */
.L_x_269:
[----:B------:R-:W-:Y:S05]  /*71d0*/  BSYNC B1 ;  /* 0x0000000000017941 */ /* 0x000fea0003800000 */
.L_x_268:
        /* <DEDUP_REMOVED lines=10> */
.L_x_271:
[----:B------:R-:W-:Y:S05]  /*7280*/  BSYNC B1 ;  /* 0x0000000000017941 */ /* 0x000fea0003800000 */
.L_x_270:
        /* <DEDUP_REMOVED lines=10> */
.L_x_273:
[----:B------:R-:W-:Y:S05]  /*7330*/  BSYNC B1 ;  /* 0x0000000000017941 */ /* 0x000fea0003800000 */
.L_x_272:
        /* <DEDUP_REMOVED lines=9> */
.L_x_275:
[----:B------:R-:W-:Y:S05]  /*73d0*/  BSYNC B1 ;  /* 0x0000000000017941 */ /* 0x000fea0003800000 */
.L_x_274:
        /* <DEDUP_REMOVED lines=9> */
.L_x_277:
[----:B------:R-:W-:Y:S05]  /*7470*/  BSYNC B1 ;  /* 0x0000000000017941 */ /* 0x000fea0003800000 */
.L_x_276:
        /* <DEDUP_REMOVED lines=10> */
.L_x_279:
[----:B------:R-:W-:Y:S05]  /*7520*/  BSYNC B1 ;  /* 0x0000000000017941 */ /* 0x000fea0003800000 */
.L_x_278:
        /* <DEDUP_REMOVED lines=10> */
.L_x_281:
[----:B------:R-:W-:Y:S05]  /*75d0*/  BSYNC B1 ;  /* 0x0000000000017941 */ /* 0x000fea0003800000 */
.L_x_280:
[----:B-----5:R-:W-:Y:S01]  /*75e0*/  LOP3.LUT R3, R24, 0xffffe000, RZ, 0xc0, !PT ;  /* 0xffffe00018037812 */ /* 0x020fe200078ec0ff */
[----:B------:R-:W-:Y:S01]  /*75f0*/  BSSY B1, `(.L_x_282) ;  /* 0x0000008000017945 */ /* 0x000fe20003800000 */
[----:B------:R-:W-:-:S03]  /*7600*/  ISETP.GT.AND P1, PT, R0, 0x8, P1 ;  /* 0x000000080000780c */ /* 0x000fc60000f24270 */
[----:B01--4-:R-:W-:-:S04]  /*7610*/  FMUL R6, R3, R156 ;  /* 0x0000009c03067220 */ /* 0x013fc80000400000 */
[----:B------:R-:W-:-:S05]  /*7620*/  FFMA R149, R149, R155, R6 ;  /* 0x0000009b95957223 */ /* 0x000fca0000000006 */
[----:B------:R-:W-:-:S05]  /*7630*/  F2FP.TF32.F32.PACK_B R149, R149 ;  /* 0x00000095ff95723e */ /* 0x000fca00024050ff */
[----:B------:R0:W-:Y:S01]  /*7640*/  @P3 STG.E desc[UR36][R4.64+0x3e4], R149 ;  /* 0x0003e49504003986 */ /* 0x0001e2000c101924 */
[----:B------:R-:W-:Y:S05]  /*7650*/  @!P1 BRA `(.L_x_283) ;  /* 0x0000000000049947 */ /* 0x000fea0003800000 */
[----:B------:R1:W5:Y:S02]  /*7660*/  LDG.E.LTC128B R24, desc[UR36][R8.64+0x3e0] ;  /* 0x0003e02408187981 */ /* 0x000364000c1e1920 */
.L_x_283:
[----:B------:R-:W-:Y:S05]  /*7670*/  BSYNC B1 ;  /* 0x0000000000017941 */ /* 0x000fea0003800000 */
.L_x_282:
[----:B-----5:R-:W-:Y:S01]  /*7680*/  LOP3.LUT R3, R24, 0xffffe000, RZ, 0xc0, !PT ;  /* 0xffffe00018037812 */ /* 0x020fe200078ec0ff */
[----:B0-----:R-:W-:Y:S01]  /*7690*/  @P1 IMAD.MOV.U32 R4, RZ, RZ, R10 ;  /* 0x000000ffff041224 */ /* 0x001fe200078e000a */
[----:B------:R-:W-:Y:S01]  /*76a0*/  ISETP.GT.AND P0, PT, R0, 0x8, P0 ;  /* 0x000000080000780c */ /* 0x000fe20000704270 */
[----:B------:R-:W-:Y:S01]  /*76b0*/  @P1 IMAD.MOV.U32 R5, RZ, RZ, R11 ;  /* 0x000000ffff051224 */ /* 0x000fe200078e000b */
[----:B------:R-:W-:Y:S01]  /*76c0*/  BSSY B1, `(.L_x_284) ;  /* 0x0000007000017945 */ /* 0x000fe20003800000 */
[----:B------:R-:W-:-:S04]  /*76d0*/  FMUL R3, R3, R156 ;  /* 0x0000009c03037220 */ /* 0x000fc80000400000 */
[----:B------:R-:W-:-:S05]  /*76e0*/  FFMA R3, R150, R155, R3 ;  /* 0x0000009b96037223 */ /* 0x000fca0000000003 */
[----:B------:R-:W-:-:S05]  /*76f0*/  F2FP.TF32.F32.PACK_B R3, R3 ;  /* 0x00000003ff03723e */ /* 0x000fca00024050ff */
[----:B------:R0:W-:Y:S01]  /*7700*/  @P1 STG.E desc[UR36][R4.64+0x3e0], R3 ;  /* 0x0003e00304001986 */ /* 0x0001e2000c101924 */
[----:B------:R-:W-:Y:S05]  /*7710*/  @!P0 BRA `(.L_x_285) ;  /* 0x0000000000048947 */ /* 0x000fea0003800000 */
[----:B------:R4:W5:Y:S02]  /*7720*/  LDG.E.LTC128B R24, desc[UR36][R8.64+0x3e4] ;  /* 0x0003e42408187981 */ /* 0x000964000c1e1920 */
.L_x_285:
[----:B------:R-:W-:Y:S05]  /*7730*/  BSYNC B1 ;  /* 0x0000000000017941 */ /* 0x000fea0003800000 */
.L_x_284:
[----:B------:R-:W-:Y:S05]  /*7740*/  @!P0 BRA `(.L_x_286) ;  /* 0x0000002400308947 */ /* 0x000fea0003800000 */
[----:B0----5:R-:W-:-:S05]  /*7750*/  LOP3.LUT R3, R24, 0xffffe000, RZ, 0xc0, !PT ;  /* 0xffffe00018037812 */ /* 0x021fca00078ec0ff */
[----:B------:R-:W-:-:S04]  /*7760*/  FMUL R0, R3, R156 ;  /* 0x0000009c03007220 */ /* 0x000fc80000400000 */
[----:B------:R-:W-:-:S05]  /*7770*/  FFMA R151, R151, R155, R0 ;  /* 0x0000009b97977223 */ /* 0x000fca0000000000 */
[----:B------:R-:W-:-:S05]  /*7780*/  F2FP.TF32.F32.PACK_B R151, R151 ;  /* 0x00000097ff97723e */ /* 0x000fca00024050ff */
[----:B------:R0:W-:Y:S01]  /*7790*/  STG.E desc[UR36][R10.64+0x3e4], R151 ;  /* 0x0003e4970a007986 */ /* 0x0001e2000c101924 */
[----:B------:R-:W-:Y:S05]  /*77a0*/  BRA `(.L_x_286) ;  /* 0x0000002400187947 */ /* 0x000fea0003800000 */
.L_x_33:
[----:B------:R-:W-:Y:S01]  /*77b0*/  ISETP.GT.AND P3, PT, R3, 0x1, PT ;  /* 0x000000010300780c */ /* 0x000fe20003f64270 */
[----:B------:R-:W-:Y:S01]  /*77c0*/  ULDC.64 UR4, c[0x0][0x5c0] ;  /* 0x0001700000047ab9 */ /* 0x000fe20000000a00 */
[-C--:B------:R-:W-:Y:S01]  /*77d0*/  FMUL R9, R24, R155.reuse ;  /* 0x0000009b18097220 */ /* 0x080fe20000400000 */
[----:B------:R-:W-:Y:S01]  /*77e0*/  LEA R4, P4, R162, UR4, 0x2 ;  /* 0x00000004a2047c11 */ /* 0x000fe2000f8810ff */
[-C--:B------:R-:W-:Y:S01]  /*77f0*/  FMUL R25, R25, R155.reuse ;  /* 0x0000009b19197220 */ /* 0x080fe20000400000 */
[----:B------:R-:W-:Y:S01]  /*7800*/  ISETP.GT.AND P0, PT, R0, RZ, P3 ;  /* 0x000000ff0000720c */ /* 0x000fe20001f04270 */
[-C--:B------:R-:W-:Y:S01]  /*7810*/  FMUL R27, R27, R155.reuse ;  /* 0x0000009b1b1b7220 */ /* 0x080fe20000400000 */
[----:B------:R-:W-:Y:S01]  /*7820*/  LEA.HI.X R5, R162, UR5, R173, 0x2, P4 ;  /* 0x00000005a2057c11 */ /* 0x000fe2000a0f14ad */
[----:B------:R-:W-:Y:S01]  /*7830*/  FMUL R29, R29, R155 ;  /* 0x0000009b1d1d7220 */ /* 0x000fe20000400000 */
[----:B------:R-:W-:Y:S01]  /*7840*/  F2FP.TF32.F32.PACK_B R9, R9 ;  /* 0x00000009ff09723e */ /* 0x000fe200024050ff */
[----:B------:R-:W-:Y:S01]  /*7850*/  FMUL R31, R31, R155 ;  /* 0x0000009b1f1f7220 */ /* 0x000fe20000400000 */
[----:B------:R-:W-:Y:S01]  /*7860*/  F2FP.TF32.F32.PACK_B R25, R25 ;  /* 0x00000019ff19723e */ /* 0x000fe200024050ff */
[-C--:B------:R-:W-:Y:S01]  /*7870*/  FMUL R13, R32, R155.reuse ;  /* 0x0000009b200d7220 */ /* 0x080fe20000400000 */
[C---:B------:R-:W-:Y:S01]  /*7880*/  SHF.L.U64.HI R7, R10.reuse, 0x5, R11 ;  /* 0x000000050a077819 */ /* 0x040fe2000001020b */
[----:B------:R0:W-:Y:S01]  /*7890*/  @P2 STG.E desc[UR36][R4.64], R9 ;  /* 0x0000000904002986 */ /* 0x0001e2000c101924 */
[----:B------:R-:W-:Y:S01]  /*78a0*/  LEA R6, P4, R10, R4, 0x5 ;  /* 0x000000040a067211 */ /* 0x000fe200078828ff */
[-C--:B------:R-:W-:Y:S01]  /*78b0*/  FMUL R11, R26, R155.reuse ;  /* 0x0000009b1a0b7220 */ /* 0x080fe20000400000 */
[C---:B------:R-:W-:Y:S01]  /*78c0*/  ISETP.GT.AND P1, PT, R0.reuse, 0x8, P1 ;  /* 0x000000080000780c */ /* 0x040fe20000f24270 */
[----:B------:R-:W-:Y:S01]  /*78d0*/  @P0 STG.E desc[UR36][R4.64+0x4], R25 ;  /* 0x0000041904000986 */ /* 0x000fe2000c101924 */
[----:B------:R-:W-:Y:S01]  /*78e0*/  ISETP.GT.AND P2, PT, R3, 0x8, PT ;  /* 0x000000080300780c */ /* 0x000fe20003f44270 */
[----:B------:R-:W-:Y:S01]  /*78f0*/  IMAD.X R7, R7, 0x1, R5, P4 ;  /* 0x0000000107077824 */ /* 0x000fe200020e0605 */
[C---:B------:R-:W-:Y:S01]  /*7900*/  ISETP.GT.AND P3, PT, R0.reuse, 0x8, P3 ;  /* 0x000000080000780c */ /* 0x040fe20001f64270 */
[-C--:B------:R-:W-:Y:S01]  /*7910*/  FMUL R33, R33, R155.reuse ;  /* 0x0000009b21217220 */ /* 0x080fe20000400000 */
[----:B------:R-:W-:Y:S01]  /*7920*/  ISETP.GT.AND P0, PT, R3, 0x9, PT ;  /* 0x000000090300780c */ /* 0x000fe20003f04270 */
[-C--:B------:R-:W-:Y:S01]  /*7930*/  FMUL R35, R35, R155.reuse ;  /* 0x0000009b23237220 */ /* 0x080fe20000400000 */
[----:B------:R-:W-:Y:S01]  /*7940*/  ISETP.GT.AND P5, PT, R0, RZ, P2 ;  /* 0x000000ff0000720c */ /* 0x000fe200017a4270 */
[-C--:B0-----:R-:W-:Y:S01]  /*7950*/  FMUL R9, R28, R155.reuse ;  /* 0x0000009b1c097220 */ /* 0x081fe20000400000 */
[C---:B------:R-:W-:Y:S01]  /*7960*/  ISETP.GT.AND P4, PT, R0.reuse, RZ, P0 ;  /* 0x000000ff0000720c */ /* 0x040fe20000784270 */
[----:B------:R-:W-:Y:S01]  /*7970*/  FMUL R37, R37, R155 ;  /* 0x0000009b25257220 */ /* 0x000fe20000400000 */
[----:B------:R-:W-:Y:S01]  /*7980*/  F2FP.TF32.F32.PACK_B R11, R11 ;  /* 0x0000000bff0b723e */ /* 0x000fe200024050ff */
[----:B------:R-:W-:Y:S01]  /*7990*/  FMUL R39, R39, R155 ;  /* 0x0000009b27277220 */ /* 0x000fe20000400000 */
[----:B------:R-:W-:Y:S01]  /*79a0*/  F2FP.TF32.F32.PACK_B R27, R27 ;  /* 0x0000001bff1b723e */ /* 0x000fe200024050ff */
[----:B------:R-:W-:Y:S01]  /*79b0*/  FMUL R41, R41, R155 ;  /* 0x0000009b29297220 */ /* 0x000fe20000400000 */
[----:B------:R-:W-:Y:S01]  /*79c0*/  F2FP.TF32.F32.PACK_B R9, R9 ;  /* 0x00000009ff09723e */ /* 0x000fe200024050ff */
[----:B------:R0:W-:Y:S01]  /*79d0*/  @P1 STG.E desc[UR36][R6.64], R11 ;  /* 0x0000000b06001986 */ /* 0x0001e2000c101924 */
[----:B------:R-:W-:Y:S01]  /*79e0*/  F2FP.TF32.F32.PACK_B R29, R29 ;  /* 0x0000001dff1d723e */ /* 0x000fe200024050ff */
[-C--:B------:R-:W-:Y:S01]  /*79f0*/  FMUL R43, R43, R155.reuse ;  /* 0x0000009b2b2b7220 */ /* 0x080fe20000400000 */
[C---:B------:R-:W-:Y:S01]  /*7a00*/  ISETP.GT.AND P1, PT, R3.reuse, 0x10, PT ;  /* 0x000000100300780c */ /* 0x040fe20003f24270 */
[----:B------:R-:W-:Y:S01]  /*7a10*/  @P3 STG.E desc[UR36][R6.64+0x4], R27 ;  /* 0x0000041b06003986 */ /* 0x000fe2000c101924 */
[----:B------:R-:W-:Y:S01]  /*7a20*/  ISETP.GT.AND P3, PT, R3, 0x11, PT ;  /* 0x000000110300780c */ /* 0x000fe20003f64270 */
[-C--:B------:R-:W-:Y:S01]  /*7a30*/  FMUL R45, R45, R155.reuse ;  /* 0x0000009b2d2d7220 */ /* 0x080fe20000400000 */
[C---:B------:R-:W-:Y:S01]  /*7a40*/  ISETP.GT.AND P2, PT, R0.reuse, 0x8, P2 ;  /* 0x000000080000780c */ /* 0x040fe20001744270 */
[----:B------:R1:W-:Y:S01]  /*7a50*/  @P5 STG.E desc[UR36][R4.64+0x20], R9 ;  /* 0x0000200904005986 */ /* 0x0003e2000c101924 */
[C---:B------:R-:W-:Y:S01]  /*7a60*/  ISETP.GT.AND P0, PT, R0.reuse, 0x8, P0 ;  /* 0x000000080000780c */ /* 0x040fe20000704270 */
[-C--:B------:R-:W-:Y:S01]  /*7a70*/  FMUL R47, R47, R155.reuse ;  /* 0x0000009b2f2f7220 */ /* 0x080fe20000400000 */
[----:B------:R-:W-:Y:S01]  /*7a80*/  ISETP.GT.AND P5, PT, R0, RZ, P1 ;  /* 0x000000ff0000720c */ /* 0x000fe20000fa4270 */
[----:B------:R-:W-:Y:S01]  /*7a90*/  @P4 STG.E desc[UR36][R4.64+0x24], R29 ;  /* 0x0000241d04004986 */ /* 0x000fe2000c101924 */
[-C--:B0-----:R-:W-:Y:S01]  /*7aa0*/  FMUL R11, R30, R155.reuse ;  /* 0x0000009b1e0b7220 */ /* 0x081fe20000400000 */
[----:B------:R-:W-:Y:S01]  /*7ab0*/  ISETP.GT.AND P4, PT, R0, RZ, P3 ;  /* 0x000000ff0000720c */ /* 0x000fe20001f84270 */
[----:B------:R-:W-:Y:S01]  /*7ac0*/  FMUL R49, R49, R155 ;  /* 0x0000009b31317220 */ /* 0x000fe20000400000 */
[----:B------:R-:W-:Y:S01]  /*7ad0*/  F2FP.TF32.F32.PACK_B R31, R31 ;  /* 0x0000001fff1f723e */ /* 0x000fe200024050ff */
[----:B------:R-:W-:Y:S01]  /*7ae0*/  FMUL R51, R51, R155 ;  /* 0x0000009b33337220 */ /* 0x000fe20000400000 */
[----:B------:R-:W-:Y:S01]  /*7af0*/  F2FP.TF32.F32.PACK_B R11, R11 ;  /* 0x0000000bff0b723e */ /* 0x000fe200024050ff */
[----:B------:R-:W-:Y:S01]  /*7b00*/  FMUL R53, R53, R155 ;  /* 0x0000009b35357220 */ /* 0x000fe20000400000 */
[----:B------:R-:W-:Y:S01]  /*7b10*/  F2FP.TF32.F32.PACK_B R13, R13 ;  /* 0x0000000dff0d723e */ /* 0x000fe200024050ff */
[----:B-1----:R-:W-:Y:S01]  /*7b20*/  FMUL R9, R34, R155 ;  /* 0x0000009b22097220 */ /* 0x002fe20000400000 */
[----:B------:R-:W-:Y:S01]  /*7b30*/  F2FP.TF32.F32.PACK_B R33, R33 ;  /* 0x00000021ff21723e */ /* 0x000fe200024050ff */
[----:B------:R0:W-:Y:S01]  /*7b40*/  @P2 STG.E desc[UR36][R6.64+0x20], R11 ;  /* 0x0000200b06002986 */ /* 0x0001e2000c101924 */
[C---:B------:R-:W-:Y:S01]  /*7b50*/  ISETP.GT.AND P1, PT, R0.reuse, 0x8, P1 ;  /* 0x000000080000780c */ /* 0x040fe20000f24270 */
[-C--:B------:R-:W-:Y:S01]  /*7b60*/  FMUL R55, R55, R155.reuse ;  /* 0x0000009b37377220 */ /* 0x080fe20000400000 */
[C---:B------:R-:W-:Y:S01]  /*7b70*/  ISETP.GT.AND P2, PT, R3.reuse, 0x19, PT ;  /* 0x000000190300780c */ /* 0x040fe20003f44270 */
[----:B------:R-:W-:Y:S01]  /*7b80*/  @P0 STG.E desc[UR36][R6.64+0x24], R31 ;  /* 0x0000241f06000986 */ /* 0x000fe2000c101924 */
[----:B------:R-:W-:Y:S01]  /*7b90*/  ISETP.GT.AND P0, PT, R3, 0x18, PT ;  /* 0x000000180300780c */ /* 0x000fe20003f04270 */
[----:B------:R-:W-:Y:S01]  /*7ba0*/  FMUL R57, R57, R155 ;  /* 0x0000009b39397220 */ /* 0x000fe20000400000 */
[----:B------:R-:W-:Y:S01]  /*7bb0*/  F2FP.TF32.F32.PACK_B R9, R9 ;  /* 0x00000009ff09723e */ /* 0x000fe200024050ff */
[----:B------:R1:W-:Y:S01]  /*7bc0*/  @P5 STG.E desc[UR36][R4.64+0x40], R13 ;  /* 0x0000400d04005986 */ /* 0x0003e2000c101924 */
[C---:B------:R-:W-:Y:S01]  /*7bd0*/  ISETP.GT.AND P5, PT, R0.reuse, RZ, P0 ;  /* 0x000000ff0000720c */ /* 0x040fe200007a4270 */
[----:B------:R-:W-:Y:S01]  /*7be0*/  FMUL R59, R59, R155 ;  /* 0x0000009b3b3b7220 */ /* 0x000fe20000400000 */
[----:B------:R-:W-:Y:S01]  /*7bf0*/  F2FP.TF32.F32.PACK_B R35, R35 ;  /* 0x00000023ff23723e */ /* 0x000fe200024050ff */
[----:B------:R-:W-:Y:S01]  /*7c00*/  @P4 STG.E desc[UR36][R4.64+0x44], R33 ;  /* 0x0000442104004986 */ /* 0x000fe2000c101924 */
[----:B------:R-:W-:Y:S01]  /*7c10*/  ISETP.GT.AND P4, PT, R0, 0x8, P3 ;  /* 0x000000080000780c */ /* 0x000fe20001f84270 */
[----:B0-----:R-:W-:Y:S01]  /*7c20*/  FMUL R11, R36, R155 ;  /* 0x0000009b240b7220 */ /* 0x001fe20000400000 */
[----:B------:R-:W-:Y:S01]  /*7c30*/  ISETP.GT.AND P3, PT, R0, RZ, P2 ;  /* 0x000000ff0000720c */ /* 0x000fe20001764270 */
[----:B------:R0:W-:Y:S01]  /*7c40*/  @P1 STG.E desc[UR36][R6.64+0x40], R9 ;  /* 0x0000400906001986 */ /* 0x0001e2000c101924 */
[----:B------:R-:W-:Y:S01]  /*7c50*/  F2FP.TF32.F32.PACK_B R37, R37 ;  /* 0x00000025ff25723e */ /* 0x000fe200024050ff */
[----:B------:R-:W-:Y:S01]  /*7c60*/  FMUL R61, R61, R155 ;  /* 0x0000009b3d3d7220 */ /* 0x000fe20000400000 */
[----:B------:R-:W-:Y:S01]  /*7c70*/  F2FP.TF32.F32.PACK_B R11, R11 ;  /* 0x0000000bff0b723e */ /* 0x000fe200024050ff */
[-C--:B-1----:R-:W-:Y:S01]  /*7c80*/  FMUL R13, R40, R155.reuse ;  /* 0x0000009b280d7220 */ /* 0x082fe20000400000 */
[----:B------:R-:W-:Y:S01]  /*7c90*/  ISETP.GT.AND P1, PT, R3, 0x20, PT ;  /* 0x000000200300780c */ /* 0x000fe20003f24270 */
[-C--:B------:R-:W-:Y:S01]  /*7ca0*/  FMUL R63, R63, R155.reuse ;  /* 0x0000009b3f3f7220 */ /* 0x080fe20000400000 */
[C---:B------:R-:W-:Y:S01]  /*7cb0*/  ISETP.GT.AND P0, PT, R0.reuse, 0x8, P0 ;  /* 0x000000080000780c */ /* 0x040fe20000704270 */
[----:B------:R-:W-:Y:S01]  /*7cc0*/  FMUL R65, R65, R155 ;  /* 0x0000009b41417220 */ /* 0x000fe20000400000 */
[----:B------:R-:W-:Y:S01]  /*7cd0*/  F2FP.TF32.F32.PACK_B R39, R39 ;  /* 0x00000027ff27723e */ /* 0x000fe200024050ff */
[----:B------:R-:W-:Y:S01]  /*7ce0*/  @P4 STG.E desc[UR36][R6.64+0x44], R35 ;  /* 0x0000442306004986 */ /* 0x000fe2000c101924 */
[----:B------:R-:W-:Y:S01]  /*7cf0*/  ISETP.GT.AND P4, PT, R0, 0x8, P2 ;  /* 0x000000080000780c */ /* 0x000fe20001784270 */
[-C--:B0-----:R-:W-:Y:S01]  /*7d00*/  FMUL R9, R38, R155.reuse ;  /* 0x0000009b26097220 */ /* 0x081fe20000400000 */
[----:B------:R-:W-:Y:S01]  /*7d10*/  ISETP.GT.AND P2, PT, R3, 0x21, PT ;  /* 0x000000210300780c */ /* 0x000fe20003f44270 */
[----:B------:R0:W-:Y:S01]  /*7d20*/  @P5 STG.E desc[UR36][R4.64+0x60], R11 ;  /* 0x0000600b04005986 */ /* 0x0001e2000c101924 */
[C---:B------:R-:W-:Y:S01]  /*7d30*/  ISETP.GT.AND P5, PT, R0.reuse, RZ, P1 ;  /* 0x000000ff0000720c */ /* 0x040fe20000fa4270 */
[----:B------:R-:W-:Y:S01]  /*7d40*/  FMUL R67, R67, R155 ;  /* 0x0000009b43437220 */ /* 0x000fe20000400000 */
[----:B------:R-:W-:Y:S01]  /*7d50*/  F2FP.TF32.F32.PACK_B R9, R9 ;  /* 0x00000009ff09723e */ /* 0x000fe200024050ff */
[----:B------:R-:W-:Y:S01]  /*7d60*/  @P3 STG.E desc[UR36][R4.64+0x64], R37 ;  /* 0x0000642504003986 */ /* 0x000fe2000c101924 */
[C---:B------:R-:W-:Y:S01]  /*7d70*/  ISETP.GT.AND P3, PT, R0.reuse, RZ, P2 ;  /* 0x000000ff0000720c */ /* 0x040fe20001764270 */
[----:B------:R-:W-:Y:S01]  /*7d80*/  FMUL R69, R69, R155 ;  /* 0x0000009b45457220 */ /* 0x000fe20000400000 */
[----:B------:R-:W-:Y:S01]  /*7d90*/  F2FP.TF32.F32.PACK_B R13, R13 ;  /* 0x0000000dff0d723e */ /* 0x000fe200024050ff */
[----:B------:R1:W-:Y:S01]  /*7da0*/  @P0 STG.E desc[UR36][R6.64+0x60], R9 ;  /* 0x0000600906000986 */ /* 0x0003e2000c101924 */
[----:B------:R-:W-:Y:S01]  /*7db0*/  F2FP.TF32.F32.PACK_B R41, R41 ;  /* 0x00000029ff29723e */ /* 0x000fe200024050ff */
[-C--:B------:R-:W-:Y:S01]  /*7dc0*/  FMUL R71, R71, R155.reuse ;  /* 0x0000009b47477220 */ /* 0x080fe20000400000 */
[C---:B------:R-:W-:Y:S01]  /*7dd0*/  ISETP.GT.AND P0, PT, R3.reuse, 0x28, PT ;  /* 0x000000280300780c */ /* 0x040fe20003f04270 */
[----:B------:R-:W-:Y:S01]  /*7de0*/  @P4 STG.E desc[UR36][R6.64+0x64], R39 ;  /* 0x0000642706004986 */ /* 0x000fe2000c101924 */
[----:B------:R-:W-:Y:S01]  /*7df0*/  ISETP.GT.AND P1, PT, R0, 0x8, P1 ;  /* 0x000000080000780c */ /* 0x000fe20000f24270 */
[-C--:B0-----:R-:W-:Y:S01]  /*7e00*/  FMUL R11, R44, R155.reuse ;  /* 0x0000009b2c0b7220 */ /* 0x081fe20000400000 */
[C---:B------:R-:W-:Y:S01]  /*7e10*/  ISETP.GT.AND P4, PT, R0.reuse, 0x8, P2 ;  /* 0x000000080000780c */ /* 0x040fe20001784270 */
[----:B------:R0:W-:Y:S01]  /*7e20*/  @P5 STG.E desc[UR36][R4.64+0x80], R13 ;  /* 0x0000800d04005986 */ /* 0x0001e2000c101924 */
[----:B------:R-:W-:Y:S01]  /*7e30*/  ISETP.GT.AND P2, PT, R3, 0x29, PT ;  /* 0x000000290300780c */ /* 0x000fe20003f44270 */
[-C--:B------:R-:W-:Y:S01]  /*7e40*/  FMUL R73, R73, R155.reuse ;  /* 0x0000009b49497220 */ /* 0x080fe20000400000 */
[----:B------:R-:W-:Y:S01]  /*7e50*/  ISETP.GT.AND P5, PT, R0, RZ, P0 ;  /* 0x000000ff0000720c */ /* 0x000fe200007a4270 */
[-C--:B-1----:R-:W-:Y:S01]  /*7e60*/  FMUL R9, R42, R155.reuse ;  /* 0x0000009b2a097220 */ /* 0x082fe20000400000 */
[----:B------:R-:W-:Y:S01]  /*7e70*/  @P3 STG.E desc[UR36][R4.64+0x84], R41 ;  /* 0x0000842904003986 */ /* 0x000fe2000c101924 */
[----:B------:R-:W-:Y:S01]  /*7e80*/  ISETP.GT.AND P3, PT, R0, RZ, P2 ;  /* 0x000000ff0000720c */ /* 0x000fe20001764270 */
[----:B------:R-:W-:Y:S01]  /*7e90*/  FMUL R75, R75, R155 ;  /* 0x0000009b4b4b7220 */ /* 0x000fe20000400000 */
[----:B------:R-:W-:Y:S01]  /*7ea0*/  F2FP.TF32.F32.PACK_B R43, R43 ;  /* 0x0000002bff2b723e */ /* 0x000fe200024050ff */
[----:B------:R-:W-:Y:S01]  /*7eb0*/  FMUL R77, R77, R155 ;  /* 0x0000009b4d4d7220 */ /* 0x000fe20000400000 */
[----:B------:R-:W-:Y:S01]  /*7ec0*/  F2FP.TF32.F32.PACK_B R9, R9 ;  /* 0x00000009ff09723e */ /* 0x000fe200024050ff */
[----:B------:R-:W-:Y:S01]  /*7ed0*/  FMUL R79, R79, R155 ;  /* 0x0000009b4f4f7220 */ /* 0x000fe20000400000 */
[----:B------:R-:W-:Y:S01]  /*7ee0*/  F2FP.TF32.F32.PACK_B R11, R11 ;  /* 0x0000000bff0b723e */ /* 0x000fe200024050ff */
[----:B0-----:R-:W-:Y:S01]  /*7ef0*/  FMUL R13, R48, R155 ;  /* 0x0000009b300d7220 */ /* 0x001fe20000400000 */
[----:B------:R-:W-:Y:S01]  /*7f00*/  F2FP.TF32.F32.PACK_B R45, R45 ;  /* 0x0000002dff2d723e */ /* 0x000fe200024050ff */
[----:B------:R0:W-:Y:S01]  /*7f10*/  @P1 STG.E desc[UR36][R6.64+0x80], R9 ;  /* 0x0000800906001986 */ /* 0x0001e2000c101924 */
[----:B------:R-:W-:Y:S01]  /*7f20*/  ISETP.GT.AND P1, PT, R3, 0x30, PT ;  /* 0x000000300300780c */ /* 0x000fe20003f24270 */
[-C--:B------:R-:W-:Y:S01]  /*7f30*/  FMUL R81, R81, R155.reuse ;  /* 0x0000009b51517220 */ /* 0x080fe20000400000 */
[C---:B------:R-:W-:Y:S01]  /*7f40*/  ISETP.GT.AND P0, PT, R0.reuse, 0x8, P0 ;  /* 0x000000080000780c */ /* 0x040fe20000704270 */
[----:B------:R-:W-:Y:S01]  /*7f50*/  @P4 STG.E desc[UR36][R6.64+0x84], R43 ;  /* 0x0000842b06004986 */ /* 0x000fe2000c101924 */
[C---:B------:R-:W-:Y:S01]  /*7f60*/  ISETP.GT.AND P4, PT, R0.reuse, 0x8, P2 ;  /* 0x000000080000780c */ /* 0x040fe20001784270 */
[-C--:B------:R-:W-:Y:S01]  /*7f70*/  FMUL R83, R83, R155.reuse ;  /* 0x0000009b53537220 */ /* 0x080fe20000400000 */
[----:B------:R-:W-:Y:S01]  /*7f80*/  ISETP.GT.AND P2, PT, R3, 0x31, PT ;  /* 0x000000310300780c */ /* 0x000fe20003f44270 */
[----:B------:R1:W-:Y:S01]  /*7f90*/  @P5 STG.E desc[UR36][R4.64+0xa0], R11 ;  /* 0x0000a00b04005986 */ /* 0x0003e2000c101924 */
[----:B------:R-:W-:Y:S01]  /*7fa0*/  ISETP.GT.AND P5, PT, R0, RZ, P1 ;  /* 0x000000ff0000720c */ /* 0x000fe20000fa4270 */
[----:B------:R-:W-:Y:S01]  /*7fb0*/  FMUL R85, R85, R155 ;  /* 0x0000009b55557220 */ /* 0x000fe20000400000 */
[----:B------:R-:W-:Y:S01]  /*7fc0*/  F2FP.TF32.F32.PACK_B R47, R47 ;  /* 0x0000002fff2f723e */ /* 0x000fe200024050ff */
[-C--:B0-----:R-:W-:Y:S01]  /*7fd0*/  FMUL R9, R46, R155.reuse ;  /* 0x0000009b2e097220 */ /* 0x081fe20000400000 */
        /* <DEDUP_REMOVED lines=8> */
[-C--:B-1----:R-:W-:Y:S01]  /*8060*/  FMUL R11, R52, R155.reuse ;  /* 0x0000009b340b7220 */ /* 0x082fe20000400000 */
[C---:B------:R-:W-:Y:S01]  /*8070*/  ISETP.GT.AND P1, PT, R0.reuse, 0x8, P1 ;  /* 0x000000080000780c */ /* 0x040fe20000f24270 */
[----:B------:R0:W-:Y:S01]  /*8080*/  @P0 STG.E desc[UR36][R6.64+0xa0], R9 ;  /* 0x0000a00906000986 */ /* 0x0001e2000c101924 */
[----:B------:R-:W-:Y:S01]  /*8090*/  ISETP.GT.AND P0, PT, R3, 0x38, PT ;  /* 0x000000380300780c */ /* 0x000fe20003f04270 */
[----:B------:R-:W-:Y:S01]  /*80a0*/  FMUL R93, R93, R155 ;  /* 0x0000009b5d5d7220 */ /* 0x000fe20000400000 */
[----:B------:R-:W-:Y:S01]  /*80b0*/  F2FP.TF32.F32.PACK_B R51, R51 ;  /* 0x00000033ff33723e */ /* 0x000fe200024050ff */
        /* <DEDUP_REMOVED lines=10> */
[C---:B------:R-:W-:Y:S01]  /*8160*/  ISETP.GT.AND P3, PT, R0.reuse, RZ, P2 ;  /* 0x000000ff0000720c */ /* 0x040fe20001764270 */
[----:B------:R-:W-:Y:S01]  /*8170*/  FMUL R99, R99, R155 ;  /* 0x0000009b63637220 */ /* 0x000fe20000400000 */
[----:B------:R-:W-:Y:S01]  /*8180*/  F2FP.TF32.F32.PACK_B R53, R53 ;  /* 0x00000035ff35723e */ /* 0x000fe200024050ff */
[----:B------:R-:W-:Y:S01]  /*8190*/  FMUL R101, R101, R155 ;  /* 0x0000009b65657220 */ /* 0x000fe20000400000 */
[----:B------:R-:W-:Y:S01]  /*81a0*/  F2FP.TF32.F32.PACK_B R9, R9 ;  /* 0x00000009ff09723e */ /* 0x000fe200024050ff */
[-C--:B------:R-:W-:Y:S01]  /*81b0*/  FMUL R103, R103, R155.reuse ;  /* 0x0000009b67677220 */ /* 0x080fe20000400000 */
[----:B------:R-:W-:Y:S01]  /*81c0*/  ISETP.GT.AND P0, PT, R0, 0x8, P0 ;  /* 0x000000080000780c */ /* 0x000fe20000704270 */
[----:B-1----:R-:W-:Y:S01]  /*81d0*/  FMUL R13, R56, R155 ;  /* 0x0000009b380d7220 */ /* 0x002fe20000400000 */
[----:B------:R-:W-:Y:S01]  /*81e0*/  F2FP.TF32.F32.PACK_B R55, R55 ;  /* 0x00000037ff37723e */ /* 0x000fe200024050ff */
        /* <DEDUP_REMOVED lines=15> */
[-C--:B------:R-:W-:Y:S01]  /*82e0*/  FMUL R111, R111, R155.reuse ;  /* 0x0000009b6f6f7220 */ /* 0x080fe20000400000 */
[----:B------:R-:W-:Y:S01]  /*82f0*/  ISETP.GT.AND P1, PT, R0, 0x8, P1 ;  /* 0x000000080000780c */ /* 0x000fe20000f24270 */
[----:B------:R-:W-:Y:S01]  /*8300*/  FMUL R113, R113, R155 ;  /* 0x0000009b71717220 */ /* 0x000fe20000400000 */
[----:B------:R-:W-:Y:S01]  /*8310*/  F2FP.TF32.F32.PACK_B R9, R9 ;  /* 0x00000009ff09723e */ /* 0x000fe200024050ff */
[-C--:B------:R-:W-:Y:S01]  /*8320*/  FMUL R115, R115, R155.reuse ;  /* 0x0000009b73737220 */ /* 0x080fe20000400000 */
[----:B-1----:R-:W-:Y:S01]  /*8330*/  FMUL R11, R60, R155 ;  /* 0x0000009b3c0b7220 */ /* 0x002fe20000400000 */
[----:B------:R-:W-:Y:S01]  /*8340*/  F2FP.TF32.F32.PACK_B R59, R59 ;  /* 0x0000003bff3b723e */ /* 0x000fe200024050ff */
[-C--:B------:R-:W-:Y:S01]  /*8350*/  FMUL R117, R117, R155.reuse ;  /* 0x0000009b75757220 */ /* 0x080fe20000400000 */
        /* <DEDUP_REMOVED lines=58> */
[----:B0-----:R-:W-:Y:S01]  /*8700*/  FMUL R9, R66, R155 ;  /* 0x0000009b42097220 */ /* 0x001fe20000400000 */
[----:B------:R-:W-:Y:S01]  /*8710*/  @P3 STG.E desc[UR36][R4.64+0x144], R65 ;  /* 0x0001444104003986 */ /* 0x000fe2000c101924 */
[----:B------:R-:W-:-:S02]  /*8720*/  ISETP.GT.AND P3, PT, R0, RZ, P2 ;  /* 0x000000ff0000720c */ /* 0x000fc40001764270 */
[----:B------:R-:W-:Y:S02]  /*8730*/  ISETP.GT.AND P0, PT, R0, 0x8, P0 ;  /* 0x000000080000780c */ /* 0x000fe40000704270 */
[----:B------:R-:W-:Y:S01]  /*8740*/  F2FP.TF32.F32.PACK_B R9, R9 ;  /* 0x00000009ff09723e */ /* 0x000fe200024050ff */
[----:B-1----:R-:W-:Y:S01]  /*8750*/  FMUL R13, R72, R155 ;  /* 0x0000009b480d7220 */ /* 0x002fe20000400000 */
[----:B------:R-:W-:-:S03]  /*8760*/  F2FP.TF32.F32.PACK_B R71, R71 ;  /* 0x00000047ff47723e */ /* 0x000fc600024050ff */
[----:B------:R0:W-:Y:S01]  /*8770*/  @P1 STG.E desc[UR36][R6.64+0x140], R9 ;  /* 0x0001400906001986 */ /* 0x0001e2000c101924 */
[C---:B------:R-:W-:Y:S02]  /*8780*/  ISETP.GT.AND P1, PT, R3.reuse, 0x60, PT ;  /* 0x000000600300780c */ /* 0x040fe40003f24270 */
[----:B------:R-:W-:Y:S01]  /*8790*/  F2FP.TF32.F32.PACK_B R13, R13 ;  /* 0x0000000dff0d723e */ /* 0x000fe200024050ff */
[----:B------:R-:W-:Y:S01]  /*87a0*/  @P4 STG.E desc[UR36][R6.64+0x144], R67 ;  /* 0x0001444306004986 */ /* 0x000fe2000c101924 */
[C---:B------:R-:W-:Y:S02]  /*87b0*/  ISETP.GT.AND P4, PT, R0.reuse, 0x8, P2 ;  /* 0x000000080000780c */ /* 0x040fe40001784270 */
[----:B------:R-:W-:Y:S01]  /*87c0*/  ISETP.GT.AND P2, PT, R3, 0x61, PT ;  /* 0x000000610300780c */ /* 0x000fe20003f44270 */
[----:B------:R1:W-:Y:S01]  /*87d0*/  @P5 STG.E desc[UR36][R4.64+0x160], R11 ;  /* 0x0001600b04005986 */ /* 0x0003e2000c101924 */
[----:B------:R-:W-:Y:S02]  /*87e0*/  ISETP.GT.AND P5, PT, R0, RZ, P1 ;  /* 0x000000ff0000720c */ /* 0x000fe40000fa4270 */
        /* <DEDUP_REMOVED lines=257> */
[----:B------:R-:W-:Y:S01]  /*9800*/  @P3 STG.E desc[UR36][R4.64+0x364], R133 ;  /* 0x0003648504003986 */ /* 0x000fe2000c101924 */
[----:B0-----:R-:W-:Y:S01]  /*9810*/  FMUL R9, R134, R155 ;  /* 0x0000009b86097220 */ /* 0x001fe20000400000 */
[----:B------:R-:W-:-:S02]  /*9820*/  ISETP.GT.AND P3, PT, R0, RZ, P2 ;  /* 0x000000ff0000720c */ /* 0x000fc40001764270 */
[----:B------:R-:W-:Y:S02]  /*9830*/  ISETP.GT.AND P1, PT, R0, 0x8, P1 ;  /* 0x000000080000780c */ /* 0x000fe40000f24270 */
[----:B------:R-:W-:Y:S01]  /*9840*/  F2FP.TF32.F32.PACK_B R9, R9 ;  /* 0x00000009ff09723e */ /* 0x000fe200024050ff */
[----:B-1----:R-:W-:Y:S01]  /*9850*/  FMUL R11, R140, R155 ;  /* 0x0000009b8c0b7220 */ /* 0x002fe20000400000 */
[----:B------:R-:W-:-:S03]  /*9860*/  F2FP.TF32.F32.PACK_B R139, R139 ;  /* 0x0000008bff8b723e */ /* 0x000fc600024050ff */
[----:B------:R0:W-:Y:S01]  /*9870*/  @P0 STG.E desc[UR36][R6.64+0x360], R9 ;  /* 0x0003600906000986 */ /* 0x0001e2000c101924 */
[----:B------:R-:W-:Y:S02]  /*9880*/  F2FP.TF32.F32.PACK_B R141, R141 ;  /* 0x0000008dff8d723e */ /* 0x000fe400024050ff */
[----:B------:R-:W-:Y:S01]  /*9890*/  F2FP.TF32.F32.PACK_B R11, R11 ;  /* 0x0000000bff0b723e */ /* 0x000fe200024050ff */
[----:B------:R-:W-:Y:S01]  /*98a0*/  @P4 STG.E desc[UR36][R6.64+0x364], R135 ;  /* 0x0003648706004986 */ /* 0x000fe2000c101924 */
[C---:B------:R-:W-:Y:S02]  /*98b0*/  ISETP.GT.AND P4, PT, R3.reuse, 0xe8, PT ;  /* 0x000000e80300780c */ /* 0x040fe40003f84270 */
[----:B------:R-:W-:Y:S01]  /*98c0*/  F2FP.TF32.F32.PACK_B R143, R143 ;  /* 0x0000008fff8f723e */ /* 0x000fe200024050ff */
[----:B------:R1:W-:Y:S01]  /*98d0*/  @P5 STG.E desc[UR36][R4.64+0x380], R13 ;  /* 0x0003800d04005986 */ /* 0x0003e2000c101924 */
[----:B------:R-:W-:Y:S02]  /*98e0*/  ISETP.GT.AND P5, PT, R3, 0xe9, PT ;  /* 0x000000e90300780c */ /* 0x000fe40003fa4270 */
[----:B------:R-:W-:Y:S01]  /*98f0*/  F2FP.TF32.F32.PACK_B R145, R145 ;  /* 0x00000091ff91723e */ /* 0x000fe200024050ff */
[----:B------:R-:W-:Y:S01]  /*9900*/  @P3 STG.E desc[UR36][R4.64+0x384], R137 ;  /* 0x0003848904003986 */ /* 0x000fe2000c101924 */
[----:B------:R-:W-:Y:S01]  /*9910*/  ISETP.GT.AND P3, PT, R0, 0x8, P2 ;  /* 0x000000080000780c */ /* 0x000fe20001764270 */
[----:B0-----:R-:W-:Y:S01]  /*9920*/  FMUL R9, R138, R155 ;  /* 0x0000009b8a097220 */ /* 0x001fe20000400000 */
[----:B------:R-:W-:-:S02]  /*9930*/  ISETP.GT.AND P2, PT, R0, RZ, P4 ;  /* 0x000000ff0000720c */ /* 0x000fc40002744270 */
[C---:B------:R-:W-:Y:S02]  /*9940*/  ISETP.GT.AND P0, PT, R0.reuse, RZ, P5 ;  /* 0x000000ff0000720c */ /* 0x040fe40002f04270 */
[----:B------:R-:W-:Y:S01]  /*9950*/  ISETP.GT.AND P4, PT, R0, 0x8, P4 ;  /* 0x000000080000780c */ /* 0x000fe20002784270 */
[----:B-1----:R-:W-:Y:S01]  /*9960*/  FMUL R13, R142, R155 ;  /* 0x0000009b8e0d7220 */ /* 0x002fe20000400000 */
[----:B------:R-:W-:Y:S02]  /*9970*/  ISETP.GT.AND P5, PT, R0, 0x8, P5 ;  /* 0x000000080000780c */ /* 0x000fe40002fa4270 */
[----:B------:R-:W-:Y:S02]  /*9980*/  F2FP.TF32.F32.PACK_B R9, R9 ;  /* 0x00000009ff09723e */ /* 0x000fe400024050ff */
[----:B------:R-:W-:Y:S02]  /*9990*/  F2FP.TF32.F32.PACK_B R13, R13 ;  /* 0x0000000dff0d723e */ /* 0x000fe400024050ff */
[----:B------:R-:W-:Y:S01]  /*99a0*/  F2FP.TF32.F32.PACK_B R147, R147 ;  /* 0x00000093ff93723e */ /* 0x000fe200024050ff */
[----:B------:R0:W-:Y:S01]  /*99b0*/  @P1 STG.E desc[UR36][R6.64+0x380], R9 ;  /* 0x0003800906001986 */ /* 0x0001e2000c101924 */
[----:B------:R-:W-:-:S02]  /*99c0*/  ISETP.GT.AND P1, PT, R3, 0xf8, PT ;  /* 0x000000f80300780c */ /* 0x000fc40003f24270 */
[----:B------:R-:W-:Y:S01]  /*99d0*/  F2FP.TF32.F32.PACK_B R149, R149 ;  /* 0x00000095ff95723e */ /* 0x000fe200024050ff */
[----:B------:R-:W-:Y:S01]  /*99e0*/  @P3 STG.E desc[UR36][R6.64+0x384], R139 ;  /* 0x0003848b06003986 */ /* 0x000fe2000c101924 */
[C---:B------:R-:W-:Y:S02]  /*99f0*/  ISETP.GT.AND P3, PT, R3.reuse, 0xf0, PT ;  /* 0x000000f00300780c */ /* 0x040fe40003f64270 */
[----:B------:R-:W-:Y:S01]  /*9a00*/  F2FP.TF32.F32.PACK_B R151, R151 ;  /* 0x00000097ff97723e */ /* 0x000fe200024050ff */
[----:B------:R1:W-:Y:S01]  /*9a10*/  @P2 STG.E desc[UR36][R4.64+0x3a0], R11 ;  /* 0x0003a00b04002986 */ /* 0x0003e2000c101924 */
[----:B------:R-:W-:-:S03]  /*9a20*/  ISETP.GT.AND P2, PT, R3, 0xf1, PT ;  /* 0x000000f10300780c */ /* 0x000fc60003f44270 */
[----:B------:R-:W-:Y:S01]  /*9a30*/  @P0 STG.E desc[UR36][R4.64+0x3a4], R141 ;  /* 0x0003a48d04000986 */ /* 0x000fe2000c101924 */
[----:B------:R-:W-:Y:S01]  /*9a40*/  ISETP.GT.AND P0, PT, R3, 0xf9, PT ;  /* 0x000000f90300780c */ /* 0x000fe20003f04270 */
[-C--:B------:R-:W-:Y:S01]  /*9a50*/  FMUL R3, R144, R155.reuse ;  /* 0x0000009b90037220 */ /* 0x080fe20000400000 */
[----:B0-----:R-:W-:Y:S01]  /*9a60*/  FMUL R9, R146, R155 ;  /* 0x0000009b92097220 */ /* 0x001fe20000400000 */
[----:B------:R0:W-:Y:S01]  /*9a70*/  @P4 STG.E desc[UR36][R6.64+0x3a0], R13 ;  /* 0x0003a00d06004986 */ /* 0x0001e2000c101924 */
[C---:B------:R-:W-:Y:S02]  /*9a80*/  ISETP.GT.AND P4, PT, R0.reuse, RZ, P2 ;  /* 0x000000ff0000720c */ /* 0x040fe40001784270 */
[----:B------:R-:W-:Y:S01]  /*9a90*/  F2FP.TF32.F32.PACK_B R3, R3 ;  /* 0x00000003ff03723e */ /* 0x000fe200024050ff */
[----:B------:R-:W-:Y:S01]  /*9aa0*/  @P5 STG.E desc[UR36][R6.64+0x3a4], R143 ;  /* 0x0003a48f06005986 */ /* 0x000fe2000c101924 */
[----:B------:R-:W-:Y:S01]  /*9ab0*/  ISETP.GT.AND P5, PT, R0, RZ, P3 ;  /* 0x000000ff0000720c */ /* 0x000fe20001fa4270 */
[----:B-1----:R-:W-:Y:S01]  /*9ac0*/  FMUL R11, R148, R155 ;  /* 0x0000009b940b7220 */ /* 0x002fe20000400000 */
[----:B------:R-:W-:-:S02]  /*9ad0*/  ISETP.GT.AND P3, PT, R0, 0x8, P3 ;  /* 0x000000080000780c */ /* 0x000fc40001f64270 */
[----:B------:R-:W-:Y:S02]  /*9ae0*/  ISETP.GT.AND P2, PT, R0, 0x8, P2 ;  /* 0x000000080000780c */ /* 0x000fe40001744270 */
[----:B------:R-:W-:Y:S01]  /*9af0*/  F2FP.TF32.F32.PACK_B R9, R9 ;  /* 0x00000009ff09723e */ /* 0x000fe200024050ff */
[----:B0-----:R-:W-:Y:S01]  /*9b00*/  FMUL R13, R150, R155 ;  /* 0x0000009b960d7220 */ /* 0x001fe20000400000 */
[----:B------:R-:W-:-:S04]  /*9b10*/  F2FP.TF32.F32.PACK_B R11, R11 ;  /* 0x0000000bff0b723e */ /* 0x000fc800024050ff */
[----:B------:R-:W-:Y:S01]  /*9b20*/  F2FP.TF32.F32.PACK_B R13, R13 ;  /* 0x0000000dff0d723e */ /* 0x000fe200024050ff */
[----:B------:R-:W-:Y:S01]  /*9b30*/  @P5 STG.E desc[UR36][R4.64+0x3c0], R3 ;  /* 0x0003c00304005986 */ /* 0x000fe2000c101924 */
[C---:B------:R-:W-:Y:S02]  /*9b40*/  ISETP.GT.AND P5, PT, R0.reuse, RZ, P1 ;  /* 0x000000ff0000720c */ /* 0x040fe40000fa4270 */
[C---:B------:R-:W-:Y:S01]  /*9b50*/  ISETP.GT.AND P1, PT, R0.reuse, 0x8, P1 ;  /* 0x000000080000780c */ /* 0x040fe20000f24270 */
[----:B------:R-:W-:Y:S01]  /*9b60*/  @P4 STG.E desc[UR36][R4.64+0x3c4], R145 ;  /* 0x0003c49104004986 */ /* 0x000fe2000c101924 */
[C---:B------:R-:W-:Y:S02]  /*9b70*/  ISETP.GT.AND P4, PT, R0.reuse, RZ, P0 ;  /* 0x000000ff0000720c */ /* 0x040fe40000784270 */
[----:B------:R-:W-:Y:S01]  /*9b80*/  ISETP.GT.AND P0, PT, R0, 0x8, P0 ;  /* 0x000000080000780c */ /* 0x000fe20000704270 */
[----:B------:R-:W-:Y:S04]  /*9b90*/  @P3 STG.E desc[UR36][R6.64+0x3c0], R9 ;  /* 0x0003c00906003986 */ /* 0x000fe8000c101924 */
[----:B------:R-:W-:Y:S04]  /*9ba0*/  @P2 STG.E desc[UR36][R6.64+0x3c4], R147 ;  /* 0x0003c49306002986 */ /* 0x000fe8000c101924 */
[----:B------:R-:W-:Y:S04]  /*9bb0*/  @P5 STG.E desc[UR36][R4.64+0x3e0], R11 ;  /* 0x0003e00b04005986 */ /* 0x000fe8000c101924 */
[----:B------:R0:W-:Y:S02]  /*9bc0*/  @P4 STG.E desc[UR36][R4.64+0x3e4], R149 ;  /* 0x0003e49504004986 */ /* 0x0001e4000c101924 */
[----:B0-----:R-:W-:-:S02]  /*9bd0*/  @P1 IMAD.MOV.U32 R4, RZ, RZ, R6 ;  /* 0x000000ffff041224 */ /* 0x001fc400078e0006 */
[----:B------:R-:W-:-:S05]  /*9be0*/  @P1 IMAD.MOV.U32 R5, RZ, RZ, R7 ;  /* 0x000000ffff051224 */ /* 0x000fca00078e0007 */
[----:B------:R0:W-:Y:S04]  /*9bf0*/  @P1 STG.E desc[UR36][R4.64+0x3e0], R13 ;  /* 0x0003e00d04001986 */ /* 0x0001e8000c101924 */
[----:B------:R0:W-:Y:S02]  /*9c00*/  @P0 STG.E desc[UR36][R6.64+0x3e4], R151 ;  /* 0x0003e49706000986 */ /* 0x0001e4000c101924 */
.L_x_286:
[----:B------:R-:W-:Y:S05]  /*9c10*/  BSYNC B0 ;  /* 0x0000000000007941 */ /* 0x000fea0003800000 */
.L_x_32:
[----:B------:R-:W-:Y:S01]  /*9c20*/  ULDC UR4, c[0x0][0xc] ;  /* 0x0000030000047ab9 */ /* 0x000fe20000000800 */
[----:B------:R-:W-:Y:S01]  /*9c30*/  ULDC UR5, c[0x0][0x10] ;  /* 0x0000040000057ab9 */ /* 0x000fe20000000800 */
[----:B0-----:R-:W0:Y:S01]  /*9c40*/  LDC R3, c[0x0][0x14] ;  /* 0x00000500ff037b82 */ /* 0x001e220000000800 */
[----:B------:R-:W-:Y:S01]  /*9c50*/  UIMAD.WIDE.U32 UR4, UR4, UR5, URZ ;  /* 0x00000005040472a5 */ /* 0x000fe2000f8e003f */
[----:B------:R-:W-:Y:S01]  /*9c60*/  PRMT R0, RZ, 0x7610, R0 ;  /* 0x00007610ff007816 */ /* 0x000fe20000000000 */
[----:B------:R-:W-:Y:S02]  /*9c70*/  IMAD.MOV.U32 R153, RZ, RZ, -0x1 ;  /* 0xffffffffff997424 */ /* 0x000fe400078e00ff */
[----:B------:R-:W-:Y:S02]  /*9c80*/  IMAD.MOV.U32 R23, RZ, RZ, -0x1 ;  /* 0xffffffffff177424 */ /* 0x000fe400078e00ff */
[----:B0-----:R-:W-:-:S04]  /*9c90*/  IMAD.WIDE.U32 R16, R3, UR4, R16 ;  /* 0x0000000403107c25 */ /* 0x001fc8000f8e0010 */
[----:B------:R-:W-:Y:S01]  /*9ca0*/  IMAD R3, R3, UR5, RZ ;  /* 0x0000000503037c24 */ /* 0x000fe2000f8e02ff */
[----:B------:R-:W-:Y:S02]  /*9cb0*/  ULDC.64 UR4, c[0x0][0x650] ;  /* 0x0001940000047ab9 */ /* 0x000fe40000000a00 */
[----:B------:R-:W-:Y:S01]  /*9cc0*/  ISETP.GE.U32.AND P0, PT, R16, UR4, PT ;  /* 0x0000000410007c0c */ /* 0x000fe2000bf06070 */
[----:B------:R-:W-:-:S05]  /*9cd0*/  IMAD.IADD R17, R17, 0x1, R3 ;  /* 0x0000000111117824 */ /* 0x000fca00078e0203 */
[----:B------:R-:W-:-:S13]  /*9ce0*/  ISETP.GE.U32.AND.EX P0, PT, R17, UR5, PT, P0 ;  /* 0x0000000511007c0c */ /* 0x000fda000bf06100 */
[----:B------:R-:W-:Y:S05]  /*9cf0*/  @P0 BRA `(.L_x_287) ;  /* 0x0000000400640947 */ /* 0x000fea0003800000 */
[----:B------:R-:W0:Y:S01]  /*9d00*/  S2R R12, SR_CTAID.X ;  /* 0x00000000000c7919 */ /* 0x000e220000002500 */
[----:B---3--:R-:W3:Y:S01]  /*9d10*/  LDC.64 R10, c[0x0][0x628] ;  /* 0x00018a00ff0a7b82 */ /* 0x008ee20000000a00 */
[----:B------:R-:W-:Y:S01]  /*9d20*/  ULDC UR4, c[0x0][0x150] ;  /* 0x0000540000047ab9 */ /* 0x000fe20000000800 */
[----:B-12-4-:R-:W-:Y:S01]  /*9d30*/  IMAD.MOV.U32 R8, RZ, RZ, R16 ;  /* 0x000000ffff087224 */ /* 0x016fe200078e0010 */
[----:B-----5:R-:W1:Y:S01]  /*9d40*/  S2R R24, SR_CTAID.Y ;  /* 0x0000000000187919 */ /* 0x020e620000002600 */
[----:B------:R-:W-:-:S04]  /*9d50*/  IMAD.MOV.U32 R9, RZ, RZ, R17 ;  /* 0x000000ffff097224 */ /* 0x000fc800078e0011 */
[----:B------:R-:W2:Y:S08]  /*9d60*/  LDC R21, c[0x0][0x144] ;  /* 0x00005100ff157b82 */ /* 0x000eb00000000800 */
[----:B------:R-:W4:Y:S08]  /*9d70*/  LDC R0, c[0x0][0x630] ;  /* 0x00018c00ff007b82 */ /* 0x000f300000000800 */
[----:B------:R-:W1:Y:S01]  /*9d80*/  LDC.64 R14, c[0x0][0x620] ;  /* 0x00018800ff0e7b82 */ /* 0x000e620000000a00 */
[----:B---3--:R-:W-:-:S04]  /*9d90*/  ISETP.NE.U32.AND P0, PT, R10, RZ, PT ;  /* 0x000000ff0a00720c */ /* 0x008fc80003f05070 */
[----:B------:R-:W-:Y:S02]  /*9da0*/  ISETP.NE.AND.EX P0, PT, R11, RZ, PT, P0 ;  /* 0x000000ff0b00720c */ /* 0x000fe40003f05300 */
[----:B0-----:R-:W-:-:S05]  /*9db0*/  I2FP.F32.U32 R3, R12 ;  /* 0x0000000c00037245 */ /* 0x001fca0000201000 */
[----:B------:R-:W-:-:S04]  /*9dc0*/  FMUL R3, R3, UR4 ;  /* 0x0000000403037c20 */ /* 0x000fc80008400000 */
[----:B------:R0:W3:Y:S02]  /*9dd0*/  F2I.U32.TRUNC.NTZ R20, R3 ;  /* 0x0000000300147305 */ /* 0x0000e4000020f000 */
[----:B--2-4-:R-:W-:Y:S05]  /*9de0*/  @!P0 BRA `(.L_x_288) ;  /* 0x0000000000288947 */ /* 0x014fea0003800000 */
[----:B0-----:R-:W0:Y:S02]  /*9df0*/  LDC R3, c[0x0][0x634] ;  /* 0x00018d00ff037b82 */ /* 0x001e240000000800 */
        /* <DEDUP_REMOVED lines=9> */
.L_x_288:
[----:B------:R-:W2:Y:S01]  /*9e90*/  LDC.64 R28, c[0x0][0x640] ;  /* 0x00019000ff1c7b82 */ /* 0x000ea20000000a00 */
[-CC-:B------:R-:W-:Y:S01]  /*9ea0*/  SHF.R.U64 R23, R8, R0.reuse, R9.reuse ;  /* 0x0000000008177219 */ /* 0x180fe20000001209 */
[----:B---3--:R-:W-:Y:S01]  /*9eb0*/  IMAD.MOV R20, RZ, RZ, -R20 ;  /* 0x000000ffff147224 */ /* 0x008fe200078e0a14 */
[----:B------:R-:W-:Y:S01]  /*9ec0*/  SHF.R.U32.HI R0, RZ, R0, R9 ;  /* 0x00000000ff007219 */ /* 0x000fe20000011609 */
[----:B------:R-:W-:Y:S01]  /*9ed0*/  ULDC UR4, c[0x0][0x154] ;  /* 0x0000550000047ab9 */ /* 0x000fe20000000800 */
[----:B0-----:R-:W-:Y:S01]  /*9ee0*/  IADD3 R3, P0, RZ, -R23, RZ ;  /* 0x80000017ff037210 */ /* 0x001fe20007f1e0ff */
[----:B------:R-:W-:Y:S02]  /*9ef0*/  IMAD R21, R21, R20, R12 ;  /* 0x0000001415157224 */ /* 0x000fe400078e020c */
[----:B------:R-:W0:Y:S01]  /*9f00*/  LDC R6, c[0x0][0x618] ;  /* 0x00018600ff067b82 */ /* 0x000e220000000800 */
[----:B------:R-:W-:Y:S02]  /*9f10*/  IMAD.MOV.U32 R7, RZ, RZ, 0x1 ;  /* 0x00000001ff077424 */ /* 0x000fe400078e00ff */
[----:B------:R-:W-:-:S04]  /*9f20*/  IMAD.X R5, RZ, RZ, ~R0, P0 ;  /* 0x000000ffff057224 */ /* 0x000fc800000e0e00 */
[-C--:B-1----:R-:W-:Y:S01]  /*9f30*/  IMAD R0, R5, R14.reuse, RZ ;  /* 0x0000000e05007224 */ /* 0x082fe200078e02ff */
[----:B------:R-:W1:Y:S01]  /*9f40*/  LDC R8, c[0x0][0x608] ;  /* 0x00018200ff087b82 */ /* 0x000e620000000800 */
[----:B------:R-:W-:-:S04]  /*9f50*/  IMAD.WIDE.U32 R4, R3, R14, R16 ;  /* 0x0000000e03047225 */ /* 0x000fc800078e0010 */
[----:B------:R-:W-:Y:S01]  /*9f60*/  IMAD R3, R3, R15, R0 ;  /* 0x0000000f03037224 */ /* 0x000fe200078e0200 */
[----:B------:R-:W-:Y:S02]  /*9f70*/  I2FP.F32.U32 R0, R24 ;  /* 0x0000001800007245 */ /* 0x000fe40000201000 */
[----:B------:R-:W3:Y:S01]  /*9f80*/  LDC R26, c[0x0][0x658] ;  /* 0x00019600ff1a7b82 */ /* 0x000ee20000000800 */
[----:B------:R-:W-:Y:S01]  /*9f90*/  IMAD.IADD R3, R5, 0x1, R3 ;  /* 0x0000000105037824 */ /* 0x000fe200078e0203 */
[----:B--2---:R-:W-:Y:S01]  /*9fa0*/  ISETP.NE.U32.AND P0, PT, R28, RZ, PT ;  /* 0x000000ff1c00720c */ /* 0x004fe20003f05070 */
[----:B------:R-:W-:Y:S01]  /*9fb0*/  FMUL R0, R0, UR4 ;  /* 0x0000000400007c20 */ /* 0x000fe20008400000 */
[----:B------:R-:W-:Y:S02]  /*9fc0*/  IMAD.MOV.U32 R5, RZ, RZ, -0x1 ;  /* 0xffffffffff057424 */ /* 0x000fe400078e00ff */
[----:B------:R-:W-:Y:S01]  /*9fd0*/  ISETP.NE.AND.EX P0, PT, R29, RZ, PT, P0 ;  /* 0x000000ff1d00720c */ /* 0x000fe20003f05300 */
[----:B------:R2:W4:Y:S01]  /*9fe0*/  F2I.U32.TRUNC.NTZ R13, R0 ;  /* 0x00000000000d7305 */ /* 0x000522000020f000 */
[----:B------:R-:W2:Y:S01]  /*9ff0*/  LDC R15, c[0x0][0x148] ;  /* 0x00005200ff0f7b82 */ /* 0x000ea20000000800 */
[----:B0-----:R-:W-:-:S02]  /*a000*/  SHF.R.U64 R12, R4, R6, R3 ;  /* 0x00000006040c7219 */ /* 0x001fc40000001203 */
[----:B------:R-:W-:-:S05]  /*a010*/  SHF.R.U32.HI R3, RZ, R6, R3 ;  /* 0x00000006ff037219 */ /* 0x000fca0000011603 */
[----:B------:R-:W0:Y:S01]  /*a020*/  LDC R20, c[0x0][0x600] ;  /* 0x00018000ff147b82 */ /* 0x000e220000000800 */
[-CC-:B-1----:R-:W-:Y:S02]  /*a030*/  SHF.R.U64 R10, R12, R8.reuse, R3.reuse ;  /* 0x000000080c0a7219 */ /* 0x182fe40000001203 */
[----:B------:R-:W-:-:S05]  /*a040*/  SHF.R.U32.HI R3, RZ, R8, R3 ;  /* 0x00000008ff037219 */ /* 0x000fca0000011603 */
[----:B------:R-:W1:Y:S01]  /*a050*/  LDC R27, c[0x0][0x648] ;  /* 0x00019200ff1b7b82 */ /* 0x000e620000000800 */
[-C--:B---3--:R-:W-:Y:S02]  /*a060*/  SHF.L.U32 R4, R5, R26.reuse, RZ ;  /* 0x0000001a05047219 */ /* 0x088fe400000006ff */
[--C-:B------:R-:W-:Y:S02]  /*a070*/  SHF.R.U64 R14, R10, R26, R3.reuse ;  /* 0x0000001a0a0e7219 */ /* 0x100fe40000001203 */
[----:B------:R-:W-:Y:S02]  /*a080*/  LOP3.LUT R25, RZ, R4, RZ, 0x33, !PT ;  /* 0x00000004ff197212 */ /* 0x000fe400078e33ff */
[-C--:B------:R-:W-:Y:S01]  /*a090*/  SHF.R.U32.HI R5, RZ, R26.reuse, R3 ;  /* 0x0000001aff057219 */ /* 0x080fe20000011603 */
[----:B------:R-:W3:Y:S01]  /*a0a0*/  LDC R30, c[0x0][0x638] ;  /* 0x00018e00ff1e7b82 */ /* 0x000ee20000000800 */
[----:B------:R-:W-:Y:S01]  /*a0b0*/  SHF.L.U32 R154, R7, R26, RZ ;  /* 0x0000001a079a7219 */ /* 0x000fe200000006ff */
[----:B------:R-:W-:-:S06]  /*a0c0*/  IMAD.MOV.U32 R4, RZ, RZ, R14 ;  /* 0x000000ffff047224 */ /* 0x000fcc00078e000e */
[----:B------:R-:W0:Y:S01]  /*a0d0*/  LDC R31, c[0x0][0x610] ;  /* 0x00018400ff1f7b82 */ /* 0x000e220000000800 */
[----:B----4-:R-:W-:Y:S05]  /*a0e0*/  @!P0 BRA `(.L_x_289) ;  /* 0x0000000000288947 */ /* 0x010fea0003800000 */
        /* <DEDUP_REMOVED lines=10> */
.L_x_289:
[----:B------:R-:W-:Y:S01]  /*a190*/  ISETP.NE.AND P0, PT, R2, 0x1, PT ;  /* 0x000000010200780c */ /* 0x000fe20003f05270 */
[----:B0-----:R-:W-:Y:S01]  /*a1a0*/  VIADD R7, R20, 0xffffffff ;  /* 0xffffffff14077836 */ /* 0x001fe20000000000 */
[----:B-12---:R-:W-:Y:S01]  /*a1b0*/  SHF.R.U64 R0, R4, R27, R5 ;  /* 0x0000001b04007219 */ /* 0x006fe20000001205 */
[----:B------:R-:W-:Y:S01]  /*a1c0*/  IMAD.MOV R13, RZ, RZ, -R13 ;  /* 0x000000ffff0d7224 */ /* 0x000fe200078e0a0d */
[----:B------:R-:W-:Y:S01]  /*a1d0*/  LOP3.LUT R5, R10, R25, RZ, 0xc0, !PT ;  /* 0x000000190a057212 */ /* 0x000fe200078ec0ff */
[----:B------:R-:W-:Y:S02]  /*a1e0*/  IMAD.MOV.U32 R4, RZ, RZ, 0x1 ;  /* 0x00000001ff047424 */ /* 0x000fe400078e00ff */
[----:B------:R-:W-:Y:S02]  /*a1f0*/  IMAD.MOV R3, RZ, RZ, -R0 ;  /* 0x000000ffff037224 */ /* 0x000fe400078e0a00 */
[----:B------:R-:W-:Y:S01]  /*a200*/  IMAD R154, R154, R0, R5 ;  /* 0x000000009a9a7224 */ /* 0x000fe200078e0205 */
[----:B------:R-:W-:Y:S01]  /*a210*/  LOP3.LUT R5, R12, R7, RZ, 0xc0, !PT ;  /* 0x000000070c057212 */ /* 0x000fe200078ec0ff */
[----:B---3--:R-:W-:-:S02]  /*a220*/  IMAD R0, R3, R30, R14 ;  /* 0x0000001e03007224 */ /* 0x008fc400078e020e */
[----:B------:R-:W-:Y:S02]  /*a230*/  @P0 IMAD R21, R15, R13, R24 ;  /* 0x0000000d0f150224 */ /* 0x000fe400078e0218 */
[----:B------:R-:W-:Y:S01]  /*a240*/  IMAD R3, R0, R20, R5 ;  /* 0x0000001400037224 */ /* 0x000fe200078e0205 */
[----:B------:R-:W-:Y:S01]  /*a250*/  PRMT R0, R4, 0x7610, R0 ;  /* 0x0000761004007816 */ /* 0x000fe20000000000 */
[----:B------:R-:W-:-:S05]  /*a260*/  IMAD R154, R154, R31, R21 ;  /* 0x0000001f9a9a7224 */ /* 0x000fca00078e0215 */
[----:B------:R-:W-:Y:S02]  /*a270*/  SEL R153, R3, R154, !P0 ;  /* 0x0000009a03997207 */ /* 0x000fe40004000000 */
[----:B------:R-:W-:-:S07]  /*a280*/  SEL R154, R154, R3, !P0 ;  /* 0x000000039a9a7207 */ /* 0x000fce0004000000 */
.L_x_287:
[----:B------:R-:W-:-:S13]  /*a290*/  LOP3.LUT P0, RZ, R0, 0xff, RZ, 0xc0, !PT ;  /* 0x000000ff00ff7812 */ /* 0x000fda000780c0ff */
[----:B------:R-:W-:Y:S05]  /*a2a0*/  @P0 BRA `(.L_x_290) ;  /* 0xffffff6c00d40947 */ /* 0x000fea000383ffff */
[----:B------:R-:W-:Y:S05]  /*a2b0*/  EXIT ;  /* 0x000000000000794d */ /* 0x000fea0003800000 */
.L_x_7:
[----:B0-----:R-:W-:Y:S01]  /*a2c0*/  ULDC.64 UR4, c[0x0][0x650] ;  /* 0x0001940000047ab9 */ /* 0x001fe20000000a00 */
        /* <DEDUP_REMOVED lines=25> */
.L_x_292:
[----:B------:R-:W0:Y:S01]  /*a460*/  LDC.64 R28, c[0x0][0x640] ;  /* 0x00019000ff1c7b82 */ /* 0x000e220000000a00 */
[-CC-:B------:R-:W-:Y:S01]  /*a470*/  SHF.R.U64 R22, R12, R6.reuse, R13.reuse ;  /* 0x000000060c167219 */ /* 0x180fe2000000120d */
[----:B------:R-:W-:Y:S01]  /*a480*/  IMAD.MOV.U32 R30, RZ, RZ, 0x1 ;  /* 0x00000001ff1e7424 */ /* 0x000fe200078e00ff */
[----:B------:R-:W-:Y:S02]  /*a490*/  SHF.R.U32.HI R6, RZ, R6, R13 ;  /* 0x00000006ff067219 */ /* 0x000fe4000001160d */
        /* <DEDUP_REMOVED lines=8> */
[----:B------:R-:W-:Y:S01]  /*a520*/  IMAD.IADD R9, R9, 0x1, R11 ;  /* 0x0000000109097824 */ /* 0x000fe200078e020b */
[----:B0-----:R-:W-:-:S04]  /*a530*/  ISETP.NE.U32.AND P0, PT, R28, RZ, PT ;  /* 0x000000ff1c00720c */ /* 0x001fc80003f05070 */
[----:B------:R-:W-:Y:S02]  /*a540*/  ISETP.NE.AND.EX P0, PT, R29, RZ, PT, P0 ;  /* 0x000000ff1d00720c */ /* 0x000fe40003f05300 */
[----:B------:R-:W0:Y:S01]  /*a550*/  LDC R20, c[0x0][0x600] ;  /* 0x00018000ff147b82 */ /* 0x000e220000000800 */
[-CC-:B-1----:R-:W-:Y:S01]  /*a560*/  SHF.R.U64 R14, R8, R10.reuse, R9.reuse ;  /* 0x0000000a080e7219 */ /* 0x182fe20000001209 */
[----:B------:R-:W-:Y:S01]  /*a570*/  IMAD.MOV.U32 R8, RZ, RZ, -0x1 ;  /* 0xffffffffff087424 */ /* 0x000fe200078e00ff */
[----:B------:R-:W-:-:S05]  /*a580*/  SHF.R.U32.HI R9, RZ, R10, R9 ;  /* 0x0000000aff097219 */ /* 0x000fca0000011609 */
[----:B------:R-:W1:Y:S01]  /*a590*/  LDC R24, c[0x0][0x648] ;  /* 0x00019200ff187b82 */ /* 0x000e620000000800 */
[-CC-:B--2---:R-:W-:Y:S02]  /*a5a0*/  SHF.R.U64 R23, R14, R12.reuse, R9.reuse ;  /* 0x0000000c0e177219 */ /* 0x184fe40000001209 */
[----:B------:R-:W-:-:S05]  /*a5b0*/  SHF.R.U32.HI R6, RZ, R12, R9 ;  /* 0x0000000cff067219 */ /* 0x000fca0000011609 */
[----:B------:R-:W2:Y:S01]  /*a5c0*/  LDC R26, c[0x0][0x638] ;  /* 0x00018e00ff1a7b82 */ /* 0x000ea20000000800 */
[-C--:B---3--:R-:W-:Y:S02]  /*a5d0*/  SHF.L.U32 R8, R8, R27.reuse, RZ ;  /* 0x0000001b08087219 */ /* 0x088fe400000006ff */
[-CC-:B------:R-:W-:Y:S02]  /*a5e0*/  SHF.R.U64 R25, R23, R27.reuse, R6.reuse ;  /* 0x0000001b17197219 */ /* 0x180fe40000001206 */
[----:B------:R-:W-:Y:S02]  /*a5f0*/  LOP3.LUT R32, RZ, R8, RZ, 0x33, !PT ;  /* 0x00000008ff207212 */ /* 0x000fe400078e33ff */
[----:B------:R-:W-:Y:S01]  /*a600*/  SHF.R.U32.HI R9, RZ, R27, R6 ;  /* 0x0000001bff097219 */ /* 0x000fe20000011606 */
[----:B------:R-:W3:Y:S01]  /*a610*/  LDC R31, c[0x0][0x610] ;  /* 0x00018400ff1f7b82 */ /* 0x000ee20000000800 */
[----:B------:R-:W-:Y:S01]  /*a620*/  IMAD.MOV.U32 R8, RZ, RZ, R25 ;  /* 0x000000ffff087224 */ /* 0x000fe200078e0019 */
[----:B------:R-:W-:Y:S06]  /*a630*/  @!P0 BRA `(.L_x_293) ;  /* 0x0000000000288947 */ /* 0x000fec0003800000 */
        /* <DEDUP_REMOVED lines=10> */
.L_x_293:
[----:B------:R-:W-:Y:S01]  /*a6e0*/  ISETP.NE.AND P0, PT, R2, 0x1, PT ;  /* 0x000000010200780c */ /* 0x000fe20003f05270 */
[----:B------:R-:W-:Y:S01]  /*a6f0*/  IMAD.MOV.U32 R13, RZ, RZ, R22 ;  /* 0x000000ffff0d7224 */ /* 0x000fe200078e0016 */
[----:B-1----:R-:W-:Y:S01]  /*a700*/  SHF.R.U64 R6, R8, R24, R9 ;  /* 0x0000001808067219 */ /* 0x002fe20000001209 */
[----:B0-----:R-:W-:Y:S01]  /*a710*/  VIADD R9, R20, 0xffffffff ;  /* 0xffffffff14097836 */ /* 0x001fe20000000000 */
[----:B------:R-:W-:Y:S02]  /*a720*/  SHF.L.U32 R30, R30, R27, RZ ;  /* 0x0000001b1e1e7219 */ /* 0x000fe400000006ff */
[----:B------:R-:W-:Y:S01]  /*a730*/  LOP3.LUT R5, R23, R32, RZ, 0xc0, !PT ;  /* 0x0000002017057212 */ /* 0x000fe200078ec0ff */
[----:B------:R-:W-:-:S04]  /*a740*/  IMAD.MOV R8, RZ, RZ, -R6 ;  /* 0x000000ffff087224 */ /* 0x000fc800078e0a06 */
[----:B------:R-:W-:Y:S01]  /*a750*/  IMAD R6, R30, R6, R5 ;  /* 0x000000061e067224 */ /* 0x000fe200078e0205 */
[----:B------:R-:W-:Y:S01]  /*a760*/  LOP3.LUT R5, R14, R9, RZ, 0xc0, !PT ;  /* 0x000000090e057212 */ /* 0x000fe200078ec0ff */
[----:B------:R-:W-:Y:S02]  /*a770*/  @P0 IMAD R3, R7, R21, R4 ;  /* 0x0000001507030224 */ /* 0x000fe400078e0204 */
[----:B--2---:R-:W-:Y:S02]  /*a780*/  IMAD R4, R8, R26, R25 ;  /* 0x0000001a08047224 */ /* 0x004fe400078e0219 */
[----:B---3--:R-:W-:Y:S02]  /*a790*/  IMAD R3, R6, R31, R3 ;  /* 0x0000001f06037224 */ /* 0x008fe400078e0203 */
[----:B------:R-:W-:Y:S02]  /*a7a0*/  IMAD R4, R4, R20, R5 ;  /* 0x0000001404047224 */ /* 0x000fe400078e0205 */
[----:B------:R-:W-:-:S03]  /*a7b0*/  IMAD.MOV.U32 R6, RZ, RZ, 0x1 ;  /* 0x00000001ff067424 */ /* 0x000fc600078e00ff */
[----:B------:R-:W-:Y:S02]  /*a7c0*/  SEL R20, R4, R3, !P0 ;  /* 0x0000000304147207 */ /* 0x000fe40004000000 */
[----:B------:R-:W-:-:S07]  /*a7d0*/  SEL R12, R3, R4, !P0 ;  /* 0x00000004030c7207 */ /* 0x000fce0004000000 */
.L_x_291:
[----:B------:R-:W-:-:S08]  /*a7e0*/  NOP ;  /* 0x0000000000007918 */ /* 0x000fd00000000000 */
[----:B------:R-:W0:-:S00]  /*a7f0*/  USETMAXREG.DEALLOC.CTAPOOL 0x28 ;  /* 0x00000028000079c8 */ /* 0x000e0000080e0500 */
[----:B0-----:R-:W-:-:S13]  /*a800*/  ISETP.NE.AND P0, PT, R0, RZ, PT ;  /* 0x000000ff0000720c */ /* 0x001fda0003f05270 */
[----:B------:R-:W-:Y:S05]  /*a810*/  @P0 EXIT ;  /* 0x000000000000094d */ /* 0x000fea0003800000 */
[----:B------:R-:W-:Y:S01]  /*a820*/  LOP3.LUT P0, RZ, R6, 0xff, RZ, 0xc0, !PT ;  /* 0x000000ff06ff7812 */ /* 0x000fe2000780c0ff */
[----:B------:R-:W-:Y:S02]  /*a830*/  IMAD.MOV.U32 R10, RZ, RZ, 0x1 ;  /* 0x00000001ff0a7424 */ /* 0x000fe400078e00ff */
[----:B------:R-:W-:-:S10]  /*a840*/  IMAD.MOV.U32 R9, RZ, RZ, RZ ;  /* 0x000000ffff097224 */ /* 0x000fd400078e00ff */
[----:B------:R-:W-:Y:S05]  /*a850*/  @!P0 BRA `(.L_x_294) ;  /* 0x0000000c00848947 */ /* 0x000fea0003800000 */
[----:B------:R-:W0:Y:S01]  /*a860*/  LDC R0, c[0x0][0x28c] ;  /* 0x0000a300ff007b82 */ /* 0x000e220000000800 */
[----:B------:R-:W-:Y:S01]  /*a870*/  ULDC UR5, c[0x0][0x658] ;  /* 0x0001960000057ab9 */ /* 0x000fe20000000800 */
[----:B------:R-:W-:Y:S01]  /*a880*/  UMOV UR11, 0xffffffff ;  /* 0xffffffff000b7882 */ /* 0x000fe20000000000 */
[----:B------:R-:W-:Y:S01]  /*a890*/  UMOV UR15, 0x1 ;  /* 0x00000001000f7882 */ /* 0x000fe20000000000 */
[----:B------:R-:W-:Y:S01]  /*a8a0*/  USHF.L.U32 UR11, UR11, UR5, URZ ;  /* 0x000000050b0b7299 */ /* 0x000fe2000800063f */
[----:B------:R-:W-:Y:S01]  /*a8b0*/  BSSY B0, `(.L_x_294) ;  /* 0x00000db000007945 */ /* 0x000fe20003800000 */
[----:B------:R-:W-:Y:S01]  /*a8c0*/  ULDC UR9, c[0x0][0xc] ;  /* 0x0000030000097ab9 */ /* 0x000fe20000000800 */
[----:B------:R-:W-:Y:S01]  /*a8d0*/  ULDC UR14, c[0x0][0x10] ;  /* 0x00000400000e7ab9 */ /* 0x000fe20000000800 */
[----:B------:R-:W1:Y:S01]  /*a8e0*/  S2UR UR8, SR_CgaCtaId ;  /* 0x00000000000879c3 */ /* 0x000e620000008800 */
[----:B------:R-:W-:Y:S01]  /*a8f0*/  ULOP3.LUT UR13, URZ, UR11, URZ, 0x33, !UPT ;  /* 0x0000000b3f0d7292 */ /* 0x000fe2000f8e333f */
[----:B------:R-:W-:Y:S01]  /*a900*/  LOP3.LUT R11, R19, 0x2, RZ, 0xfc, !PT ;  /* 0x00000002130b7812 */ /* 0x000fe200078efcff */
[----:B------:R-:W-:Y:S01]  /*a910*/  IMAD.MOV.U32 R10, RZ, RZ, 0x1 ;  /* 0x00000001ff0a7424 */ /* 0x000fe200078e00ff */
[----:B------:R-:W-:Y:S01]  /*a920*/  ULDC UR4, c[0x0][0x600] ;  /* 0x0001800000047ab9 */ /* 0x000fe20000000800 */
[----:B------:R-:W-:Y:S01]  /*a930*/  IMAD.MOV.U32 R9, RZ, RZ, RZ ;  /* 0x000000ffff097224 */ /* 0x000fe200078e00ff */
[----:B------:R-:W-:Y:S01]  /*a940*/  UMOV UR18, 0x55 ;  /* 0x0000005500127882 */ /* 0x000fe20000000000 */
[----:B------:R-:W-:-:S02]  /*a950*/  UIADD3 UR4, UR4, -0x1, URZ ;  /* 0xffffffff04047890 */ /* 0x000fc4000fffe03f */
[----:B------:R-:W-:Y:S01]  /*a960*/  USHF.L.U32 UR5, UR15, UR5, URZ ;  /* 0x000000050f057299 */ /* 0x000fe2000800063f */
[----:B------:R-:W-:Y:S01]  /*a970*/  ULDC.64 UR28, c[0x0][0x198] ;  /* 0x00006600001c7ab9 */ /* 0x000fe20000000a00 */
[----:B0-----:R-:W-:-:S05]  /*a980*/  VIADD R0, R0, 0x1f ;  /* 0x0000001f00007836 */ /* 0x001fca0000000000 */
[----:B------:R-:W-:Y:S01]  /*a990*/  SHF.R.S32.HI R3, RZ, 0x1f, R0 ;  /* 0x0000001fff037819 */ /* 0x000fe20000011400 */
[----:B-1----:R-:W-:-:S03]  /*a9a0*/  ULOP3.LUT UR10, UR8, 0x1, URZ, 0xc0, !UPT ;  /* 0x00000001080a7892 */ /* 0x002fc6000f8ec03f */
[----:B------:R-:W-:Y:S01]  /*a9b0*/  LEA.HI R3, R3, R0, RZ, 0x5 ;  /* 0x0000000003037211 */ /* 0x000fe200078f28ff */
[----:B------:R-:W-:Y:S01]  /*a9c0*/  USHF.R.U32.HI UR25, URZ, 0x1, UR8 ;  /* 0x000000013f197899 */ /* 0x000fe20008011608 */
[----:B------:R-:W-:Y:S01]  /*a9d0*/  IMAD.MOV.U32 R0, RZ, RZ, 0x1 ;  /* 0x00000001ff007424 */ /* 0x000fe200078e00ff */
[----:B------:R-:W-:Y:S01]  /*a9e0*/  USHF.L.U32 UR6, UR8, 0x7, URZ ;  /* 0x0000000708067899 */ /* 0x000fe2000800063f */
[--C-:B------:R-:W-:Y:S01]  /*a9f0*/  SHF.R.S32.HI R8, RZ, 0x5, R3.reuse ;  /* 0x00000005ff087819 */ /* 0x100fe20000011403 */
[----:B------:R-:W-:Y:S02]  /*aa00*/  USHF.L.U32 UR7, UR8, 0xc, URZ ;  /* 0x0000000c08077899 */ /* 0x000fe4000800063f */
[----:B------:R-:W-:Y:S01]  /*aa10*/  ULOP3.LUT UR8, UR8, 0xfffffffe, URZ, 0xc0, !UPT ;  /* 0xfffffffe08087892 */ /* 0x000fe2000f8ec03f */
[----:B------:R-:W-:Y:S01]  /*aa20*/  PRMT R3, R0, 0x7610, R3 ;  /* 0x0000761000037816 */ /* 0x000fe20000000003 */
[----:B------:R-:W-:Y:S01]  /*aa30*/  UISETP.GT.U32.AND UP0, UPT, UR10, 0xffff, UPT ;  /* 0x0000ffff0a00788c */ /* 0x000fe2000bf04070 */
[----:B------:R-:W-:Y:S01]  /*aa40*/  VIADD R0, R8, 0x1 ;  /* 0x0000000108007836 */ /* 0x000fe20000000000 */
[----:B------:R-:W-:-:S02]  /*aa50*/  USHF.L.U32 UR11, UR15, UR8, URZ ;  /* 0x000000080f0b7299 */ /* 0x000fc4000800063f */
[----:B------:R-:W-:Y:S02]  /*aa60*/  ULOP3.LUT UR12, UR8, 0x1, URZ, 0xfc, !UPT ;  /* 0x00000001080c7892 */ /* 0x000fe4000f8efc3f */
[----:B------:R-:W-:Y:S02]  /*aa70*/  UIMAD.WIDE.U32 UR8, UR9, UR14, URZ ;  /* 0x0000000e090872a5 */ /* 0x000fe4000f8e003f */
[----:B------:R-:W-:Y:S01]  /*aa80*/  USEL UR10, UR10, 0xffff, !UP0 ;  /* 0x0000ffff0a0a7887 */ /* 0x000fe2000c000000 */
[----:B------:R-:W-:Y:S01]  /*aa90*/  ULDC UR14, c[0x0][0x14] ;  /* 0x00000500000e7ab9 */ /* 0x000fe20000000800 */
[----:B------:R-:W-:Y:S02]  /*aaa0*/  USHF.L.U32 UR12, UR15, UR12, URZ ;  /* 0x0000000c0f0c7299 */ /* 0x000fe4000800063f */
[----:B------:R-:W-:Y:S02]  /*aab0*/  UIMAD.WIDE.U32 UR26, UR8, UR14, URZ ;  /* 0x0000000e081a72a5 */ /* 0x000fe4000f8e003f */
[----:B------:R-:W-:-:S02]  /*aac0*/  UIMAD UR21, UR9, UR14, URZ ;  /* 0x0000000e091572a4 */ /* 0x000fc4000f8e023f */
[----:B------:R-:W-:Y:S02]  /*aad0*/  ULOP3.LUT UR10, UR10, 0xffff, URZ, 0xc0, !UPT ;  /* 0x0000ffff0a0a7892 */ /* 0x000fe4000f8ec03f */
[----:B------:R-:W-:Y:S02]  /*aae0*/  ULOP3.LUT UR6, UR6, 0x80, URZ, 0xc0, !UPT ;  /* 0x0000008006067892 */ /* 0x000fe4000f8ec03f */
[----:B------:R-:W-:Y:S02]  /*aaf0*/  ULOP3.LUT UR7, UR7, 0x1000, URZ, 0xc0, !UPT ;  /* 0x0000100007077892 */ /* 0x000fe4000f8ec03f */
[----:B------:R-:W-:Y:S02]  /*ab00*/  ULOP3.LUT UR19, UR11, UR12, URZ, 0xfc, !UPT ;  /* 0x0000000c0b137292 */ /* 0x000fe4000f8efc3f */
[----:B------:R-:W-:Y:S02]  /*ab10*/  UIADD3 UR21, UR27, UR21, URZ ;  /* 0x000000151b157290 */ /* 0x000fe4000fffe03f */
[----:B------:R-:W-:-:S12]  /*ab20*/  USHF.L.U32 UR18, UR18, UR10, URZ ;  /* 0x0000000a12127299 */ /* 0x000fd8000800063f */
.L_x_305:
[----:B------:R-:W-:-:S03]  /*ab30*/  UMOV UR8, 0xffffffff ;  /* 0xffffffff00087882 */ /* 0x000fc60000000000 */
[----:B------:R-:W-:Y:S05]  /*ab40*/  BRA.DIV UR8, `(.L_x_295) ;  /* 0x0000000e08b07947 */ /* 0x000fea000b800000 */
[----:B------:R-:W-:-:S13]  /*ab50*/  ELECT P6, URZ, PT ;  /* 0x00000000003f782f */ /* 0x000fda00038c0000 */
.L_x_316:
[----:B------:R-:W0:Y:S01]  /*ab60*/  LDC R4, c[0x0][0x28c] ;  /* 0x0000a300ff047b82 */ /* 0x000e220000000800 */
[----:B------:R-:W-:Y:S01]  /*ab70*/  BSSY B1, `(.L_x_296) ;  /* 0x000003c000017945 */ /* 0x000fe20003800000 */
[----:B0-----:R-:W-:-:S13]  /*ab80*/  ISETP.LT.OR P6, PT, R4, 0x1, !P6 ;  /* 0x000000010400780c */ /* 0x001fda00077c1670 */
[----:B------:R-:W-:Y:S05]  /*ab90*/  @P6 BRA `(.L_x_297) ;  /* 0x0000000000e46947 */ /* 0x000fea0003800000 */
[----:B------:R-:W-:Y:S01]  /*aba0*/  LEA R12, R12, UR25, 0x2 ;  /* 0x000000190c0c7c11 */ /* 0x000fe2000f8e10ff */
[----:B------:R-:W-:Y:S01]  /*abb0*/  IMAD.MOV.U32 R15, RZ, RZ, RZ ;  /* 0x000000ffff0f7224 */ /* 0x000fe200078e00ff */
[----:B------:R-:W-:Y:S01]  /*abc0*/  LEA R20, R20, UR6, 0x8 ;  /* 0x0000000614147c11 */ /* 0x000fe2000f8e40ff */
[----:B------:R-:W-:Y:S02]  /*abd0*/  IMAD.MOV.U32 R4, RZ, RZ, R0 ;  /* 0x000000ffff047224 */ /* 0x000fe400078e0000 */
[----:B------:R-:W-:Y:S02]  /*abe0*/  IMAD.MOV.U32 R5, RZ, RZ, R10 ;  /* 0x000000ffff057224 */ /* 0x000fe400078e000a */
[----:B------:R-:W-:Y:S02]  /*abf0*/  IMAD.MOV.U32 R6, RZ, RZ, R9 ;  /* 0x000000ffff067224 */ /* 0x000fe400078e0009 */
[----:B------:R-:W-:-:S07]  /*ac00*/  IMAD.SHL.U32 R14, R12, 0x20, RZ ;  /* 0x000000200c0e7824 */ /* 0x000fce00078e00ff */
.L_x_300:
[----:B------:R-:W0:Y:S01]  /*ac10*/  S2R R12, SR_CgaCtaId ;  /* 0x00000000000c7919 */ /* 0x000e220000008800 */
[----:B------:R-:W-:Y:S02]  /*ac20*/  MOV R7, 0x400 ;  /* 0x0000040000077802 */ /* 0x000fe40000000f00 */
[----:B------:R-:W-:Y:S02]  /*ac30*/  LOP3.LUT P1, RZ, R18, 0x7f, RZ, 0xc0, !PT ;  /* 0x0000007f12ff7812 */ /* 0x000fe4000782c0ff */
[----:B0-----:R-:W-:Y:S02]  /*ac40*/  LEA R24, R12, R7, 0x18 ;  /* 0x000000070c187211 */ /* 0x001fe400078ec0ff */
[----:B------:R-:W-:-:S09]  /*ac50*/  SHF.L.U32 R7, R5, 0x1f, RZ ;  /* 0x0000001f05077819 */ /* 0x000fd200000006ff */
[----:B------:R-:W0:Y:S01]  /*ac60*/  @!P1 LDC R12, c[0x0][0x500] ;  /* 0x00014000ff0c9b82 */ /* 0x000e220000000800 */
[----:B------:R-:W-:-:S04]  /*ac70*/  IMAD R22, R6, 0x8, R24 ;  /* 0x0000000806167824 */ /* 0x000fc800078e0218 */
[----:B------:R-:W1:Y:S02]  /*ac80*/  SYNCS.PHASECHK.TRANS64.TRYWAIT P0, [R22+URZ+0x20], R7 ;  /* 0x00002007160075a7 */ /* 0x000e64000800017f */
[----:B-1----:R-:W-:Y:S05]  /*ac90*/  @!P0 BRA `(.L_x_298) ;  /* 0x0000000c007c8947 */ /* 0x002fea0003800000 */
.L_x_317:
[----:B-1----:R-:W-:Y:S01]  /*aca0*/  PRMT R7, R11, 0x9910, RZ ;  /* 0x000099100b077816 */ /* 0x002fe200000000ff */
[----:B0-----:R0:W-:Y:S03]  /*acb0*/  @!P1 SYNCS.ARRIVE.TRANS64 RZ, [R22+URZ], R12 ;  /* 0x0000000c16ff99a7 */ /* 0x0011e6000800003f */
[----:B------:R-:W-:-:S13]  /*acc0*/  ISETP.NE.AND P0, PT, R7, 0x2, PT ;  /* 0x000000020700780c */ /* 0x000fda0003f05270 */
[----:B0-----:R-:W-:Y:S05]  /*acd0*/  @P0 BRA `(.L_x_299) ;  /* 0x0000000000040947 */ /* 0x001fea0003800000 */
[----:B------:R-:W-:Y:S01]  /*ace0*/  BPT.TRAP 0x1 ;  /* 0x000000040000795c */ /* 0x000fe20000300000 */
.L_x_299:
[----:B------:R-:W-:Y:S01]  /*acf0*/  LEA R7, R6, UR25, 0x2 ;  /* 0x0000001906077c11 */ /* 0x000fe2000f8e10ff */
[----:B------:R-:W-:Y:S01]  /*ad00*/  VIADD R4, R4, 0xffffffff ;  /* 0xffffffff04047836 */ /* 0x000fe20000000000 */
[----:B------:R-:W-:Y:S01]  /*ad10*/  R2UR UR23, R14 ;  /* 0x000000000e1772ca */ /* 0x000fe200000e0000 */
[----:B------:R-:W-:Y:S01]  /*ad20*/  UIADD3 UR14, UP0, UR28, 0xf0, URZ ;  /* 0x000000f01c0e7890 */ /* 0x000fe2000ff1e03f */
[----:B------:R-:W-:Y:S01]  /*ad30*/  R2UR UR9, R22 ;  /* 0x00000000160972ca */ /* 0x000fe200000e0000 */
[----:B------:R-:W-:Y:S01]  /*ad40*/  IMAD.SHL.U32 R7, R7, 0x400, RZ ;  /* 0x0000040007077824 */ /* 0x000fe200078e00ff */
[----:B------:R-:W-:Y:S01]  /*ad50*/  R2UR UR10, R15 ;  /* 0x000000000f0a72ca */ /* 0x000fe200000e0000 */
[----:B------:R-:W-:Y:S01]  /*ad60*/  UIADD3 UR32, UP1, UR28, 0x1f0, URZ ;  /* 0x000001f01c207890 */ /* 0x000fe2000ff3e03f */
[----:B------:R-:W-:Y:S01]  /*ad70*/  R2UR UR12, R13 ;  /* 0x000000000d0c72ca */ /* 0x000fe200000e0000 */
[--C-:B------:R-:W-:Y:S01]  /*ad80*/  IMAD R12, R7, 0x4, R24.reuse ;  /* 0x00000004070c7824 */ /* 0x100fe200078e0218 */
[----:B------:R-:W-:Y:S01]  /*ad90*/  LEA R7, R6, UR7, 0xd ;  /* 0x0000000706077c11 */ /* 0x000fe2000f8e68ff */
[----:B------:R-:W-:Y:S01]  /*ada0*/  UIADD3.X UR15, URZ, UR29, URZ, UP0, !UPT ;  /* 0x0000001d3f0f7290 */ /* 0x000fe200087fe43f */
[----:B------:R-:W-:Y:S01]  /*adb0*/  R2UR UR24, R20 ;  /* 0x00000000141872ca */ /* 0x000fe200000e0000 */
[----:B------:R-:W-:Y:S01]  /*adc0*/  UPRMT UR20, URZ, 0x5410, UR18 ;  /* 0x000054103f147896 */ /* 0x000fe20008000012 */
[----:B------:R-:W-:Y:S01]  /*add0*/  R2UR UR8, R12 ;  /* 0x000000000c0872ca */ /* 0x000fe200000e0000 */
[----:B------:R-:W-:Y:S01]  /*ade0*/  IMAD R7, R7, 0x4, R24 ;  /* 0x0000000407077824 */ /* 0x000fe200078e0218 */
[----:B------:R-:W-:Y:S01]  /*adf0*/  ISETP.GT.AND P1, PT, R4, 0x1, PT ;  /* 0x000000010400780c */ /* 0x000fe20003f24270 */
[----:B------:R-:W-:Y:S01]  /*ae00*/  VIADD R6, R6, 0x1 ;  /* 0x0000000106067836 */ /* 0x000fe20000000000 */
[----:B------:R-:W-:Y:S01]  /*ae10*/  UPRMT UR30, URZ, 0x5410, UR19 ;  /* 0x000054103f1e7896 */ /* 0x000fe20008000013 */
[----:B------:R-:W-:Y:S01]  /*ae20*/  VIADD R15, R15, 0x20 ;  /* 0x000000200f0f7836 */ /* 0x000fe20000000000 */
[----:B------:R-:W-:Y:S01]  /*ae30*/  R2UR UR11, R7 ;  /* 0x00000000070b72ca */ /* 0x000fe200000e0000 */
[----:B------:R-:W-:Y:S01]  /*ae40*/  UIADD3.X UR33, URZ, UR29, URZ, UP1, !UPT ;  /* 0x0000001d3f217290 */ /* 0x000fe20008ffe43f */
[----:B------:R-:W-:Y:S01]  /*ae50*/  ISETP.NE.AND P0, PT, R6, 0x4, PT ;  /* 0x000000040600780c */ /* 0x000fe20003f05270 */
[----:B------:R-:W-:Y:S01]  /*ae60*/  UMOV UR16, 0x0 ;  /* 0x0000000000107882 */ /* 0x000fe20000000000 */
[----:B------:R-:W-:-:S02]  /*ae70*/  UMOV UR17, 0x10000000 ;  /* 0x1000000000117882 */ /* 0x000fc40000000000 */
[----:B------:R-:W-:Y:S01]  /*ae80*/  SEL R12, RZ, 0x1, P0 ;  /* 0x00000001ff0c7807 */ /* 0x000fe20000000000 */
[----:B------:R-:W-:Y:S01]  /*ae90*/  UIADD3 UR8, UR8, 0x100, URZ ;  /* 0x0000010008087890 */ /* 0x000fe2000fffe03f */
[----:B------:R-:W-:Y:S02]  /*aea0*/  SEL R6, R6, RZ, P0 ;  /* 0x000000ff06067207 */ /* 0x000fe40000000000 */
[----:B------:R-:W-:-:S03]  /*aeb0*/  LOP3.LUT R5, R5, R12, RZ, 0x3c, !PT ;  /* 0x0000000c05057212 */ /* 0x000fc600078e3cff */
[----:B------:R-:W-:-:S03]  /*aec0*/  UIADD3 UR22, UR11, 0x10100, URZ ;  /* 0x000101000b167890 */ /* 0x000fc6000fffe03f */
[----:B------:R-:W-:Y:S02]  /*aed0*/  UMOV UR11, UR23 ;  /* 0x00000017000b7c82 */ /* 0x000fe40008000000 */
[----:B------:R0:W-:Y:S02]  /*aee0*/  UTMALDG.3D.MULTICAST [UR8], [UR14], UR20, desc[UR16] ;  /* 0x000010080e0073b4 */ /* 0x0001e40008011814 */
[----:B0-----:R-:W-:Y:S01]  /*aef0*/  UMOV UR8, UR22 ;  /* 0x0000001600087c82 */ /* 0x001fe20008000000 */
[----:B------:R-:W-:Y:S02]  /*af00*/  UMOV UR11, UR24 ;  /* 0x00000018000b7c82 */ /* 0x000fe40008000000 */
[----:B------:R0:W-:Y:S02]  /*af10*/  UTMALDG.3D.MULTICAST [UR8], [UR32], UR30, desc[UR16] ;  /* 0x00001008200073b4 */ /* 0x0001e4000801181e */
[----:B0-----:R-:W-:Y:S05]  /*af20*/  @P1 BRA `(.L_x_300) ;  /* 0xfffffffc00381947 */ /* 0x001fea000383ffff */
.L_x_297:
[----:B------:R-:W-:Y:S05]  /*af30*/  BSYNC B1 ;  /* 0x0000000000017941 */ /* 0x000fea0003800000 */
.L_x_296:
[----:B------:R-:W-:Y:S01]  /*af40*/  LOP3.LUT P1, RZ, R3, 0xff, RZ, 0xc0, !PT ;  /* 0x000000ff03ff7812 */ /* 0x000fe2000782c0ff */
[----:B------:R-:W-:Y:S01]  /*af50*/  IMAD.IADD R9, R8, 0x1, R9 ;  /* 0x0000000108097824 */ /* 0x000fe200078e0209 */
[----:B------:R-:W-:Y:S01]  /*af60*/  IADD3 R16, P2, R16, UR26, RZ ;  /* 0x0000001a10107c10 */ /* 0x000fe2000ff5e0ff */
[----:B------:R-:W-:Y:S01]  /*af70*/  ULDC.64 UR8, c[0x0][0x650] ;  /* 0x0001940000087ab9 */ /* 0x000fe20000000a00 */
[----:B------:R-:W-:Y:S01]  /*af80*/  BSSY B1, `(.L_x_301) ;  /* 0x000006b000017945 */ /* 0x000fe20003800000 */
[----:B------:R-:W-:Y:S01]  /*af90*/  IMAD.MOV.U32 R12, RZ, RZ, -0x1 ;  /* 0xffffffffff0c7424 */ /* 0x000fe200078e00ff */
[----:B------:R-:W-:Y:S01]  /*afa0*/  SHF.R.U32.HI R3, RZ, 0x2, R9 ;  /* 0x00000002ff037819 */ /* 0x000fe20000011609 */
[----:B------:R-:W-:Y:S01]  /*afb0*/  IMAD.MOV.U32 R20, RZ, RZ, -0x1 ;  /* 0xffffffffff147424 */ /* 0x000fe200078e00ff */
[----:B------:R-:W-:Y:S01]  /*afc0*/  ISETP.GT.U32.AND P0, PT, R9, 0x3, PT ;  /* 0x000000030900780c */ /* 0x000fe20003f04070 */
[----:B------:R-:W-:Y:S01]  /*afd0*/  IMAD.MOV.U32 R13, RZ, RZ, -0x1 ;  /* 0xffffffffff0d7424 */ /* 0x000fe200078e00ff */
[----:B------:R-:W-:-:S02]  /*afe0*/  LOP3.LUT R3, R3, 0x1, RZ, 0xc0, !PT ;  /* 0x0000000103037812 */ /* 0x000fc400078ec0ff */
[----:B------:R-:W-:Y:S01]  /*aff0*/  ISETP.LT.U32.AND P0, PT, R8, 0x4, P0 ;  /* 0x000000040800780c */ /* 0x000fe20000701070 */
[----:B------:R-:W0:Y:S01]  /*b000*/  @P1 S2R R5, SR_CgaCtaId ;  /* 0x0000000000051919 */ /* 0x000e220000008800 */
[----:B------:R-:W-:Y:S02]  /*b010*/  @P1 MOV R4, 0x400 ;  /* 0x0000040000041802 */ /* 0x000fe40000000f00 */
[----:B------:R-:W-:Y:S02]  /*b020*/  IADD3.X R17, R17, UR21, RZ, P2, !PT ;  /* 0x0000001511117c10 */ /* 0x000fe400097fe4ff */
[----:B------:R-:W-:Y:S02]  /*b030*/  ISETP.GE.U32.AND P2, PT, R16, UR8, PT ;  /* 0x0000000810007c0c */ /* 0x000fe4000bf46070 */
[----:B------:R-:W-:Y:S02]  /*b040*/  LOP3.LUT R9, R9, 0x3, RZ, 0xc0, !PT ;  /* 0x0000000309097812 */ /* 0x000fe400078ec0ff */
[----:B0-----:R-:W-:-:S04]  /*b050*/  @P1 LEA R4, R5, R4, 0x18 ;  /* 0x0000000405041211 */ /* 0x001fc800078ec0ff */
[----:B------:R0:W-:Y:S01]  /*b060*/  @P1 SYNCS.ARRIVE.TRANS64.A1T0 RZ, [R4+URZ+0x58], RZ ;  /* 0x000058ff04ff19a7 */ /* 0x0001e2000810003f */
[----:B------:R-:W-:Y:S02]  /*b070*/  ISETP.NE.U32.AND P1, PT, R3, 0x1, PT ;  /* 0x000000010300780c */ /* 0x000fe40003f25070 */
[----:B------:R-:W-:Y:S02]  /*b080*/  SEL R3, RZ, 0x1, !P0 ;  /* 0x00000001ff037807 */ /* 0x000fe40004000000 */
[----:B------:R-:W-:Y:S02]  /*b090*/  ISETP.GE.U32.AND.EX P0, PT, R17, UR9, PT, P2 ;  /* 0x0000000911007c0c */ /* 0x000fe4000bf06120 */
[----:B------:R-:W-:-:S04]  /*b0a0*/  ISETP.GT.U32.AND P1, PT, R8, 0x3, !P1 ;  /* 0x000000030800780c */ /* 0x000fc80004f24070 */
[----:B0-----:R-:W-:-:S04]  /*b0b0*/  SEL R4, RZ, 0x1, !P1 ;  /* 0x00000001ff047807 */ /* 0x001fc80004800000 */
[--C-:B------:R-:W-:Y:S02]  /*b0c0*/  LOP3.LUT R10, R4, R10, R3.reuse, 0x96, !PT ;  /* 0x0000000a040a7212 */ /* 0x100fe400078e9603 */
[----:B------:R-:W-:Y:S02]  /*b0d0*/  PRMT R4, RZ, 0x7610, R4 ;  /* 0x00007610ff047816 */ /* 0x000fe40000000004 */
[----:B------:R-:W-:Y:S01]  /*b0e0*/  PRMT R3, RZ, 0x7610, R3 ;  /* 0x00007610ff037816 */ /* 0x000fe20000000003 */
[----:B------:R-:W-:Y:S06]  /*b0f0*/  @P0 BRA `(.L_x_302) ;  /* 0x00000004004c0947 */ /* 0x000fec0003800000 */
[----:B------:R-:W0:Y:S01]  /*b100*/  S2R R14, SR_CTAID.X ;  /* 0x00000000000e7919 */ /* 0x000e220000002500 */
[----:B------:R-:W-:Y:S01]  /*b110*/  ULDC.64 UR8, c[0x0][0x628] ;  /* 0x00018a0000087ab9 */ /* 0x000fe20000000a00 */
[----:B------:R-:W1:Y:S01]  /*b120*/  LDC R15, c[0x0][0x144] ;  /* 0x00005100ff0f7b82 */ /* 0x000e620000000800 */
[----:B------:R-:W-:Y:S01]  /*b130*/  ISETP.NE.U32.AND P0, PT, RZ, UR8, PT ;  /* 0x00000008ff007c0c */ /* 0x000fe2000bf05070 */
[----:B------:R-:W2:Y:S01]  /*b140*/  S2R R12, SR_CTAID.Y ;  /* 0x00000000000c7919 */ /* 0x000ea20000002600 */
[----:B------:R-:W-:Y:S01]  /*b150*/  ULDC UR10, c[0x0][0x150] ;  /* 0x00005400000a7ab9 */ /* 0x000fe20000000800 */
[----:B------:R-:W-:Y:S01]  /*b160*/  ULDC UR11, c[0x0][0x630] ;  /* 0x00018c00000b7ab9 */ /* 0x000fe20000000800 */
[----:B------:R-:W-:Y:S01]  /*b170*/  ISETP.NE.AND.EX P0, PT, RZ, UR9, PT, P0 ;  /* 0x00000009ff007c0c */ /* 0x000fe2000bf05300 */
[----:B------:R-:W-:Y:S01]  /*b180*/  IMAD.MOV.U32 R4, RZ, RZ, R16 ;  /* 0x000000ffff047224 */ /* 0x000fe200078e0010 */
[----:B0-----:R-:W-:-:S05]  /*b190*/  I2FP.F32.U32 R5, R14 ;  /* 0x0000000e00057245 */ /* 0x001fca0000201000 */
[----:B------:R-:W-:Y:S01]  /*b1a0*/  FMUL R20, R5, UR10 ;  /* 0x0000000a05147c20 */ /* 0x000fe20008400000 */
[----:B------:R-:W-:-:S05]  /*b1b0*/  IMAD.MOV.U32 R5, RZ, RZ, R17 ;  /* 0x000000ffff057224 */ /* 0x000fca00078e0011 */
[----:B--2---:R-:W-:Y:S05]  /*b1c0*/  @!P0 BRA `(.L_x_303) ;  /* 0x0000000000288947 */ /* 0x004fea0003800000 */
[----:B------:R-:W-:Y:S02]  /*b1d0*/  ULDC UR10, c[0x0][0x634] ;  /* 0x00018d00000a7ab9 */ /* 0x000fe40000000800 */
[----:B------:R-:W-:-:S05]  /*b1e0*/  IADD3 R5, P0, R16, UR10, RZ ;  /* 0x0000000a10057c10 */ /* 0x000fca000ff1e0ff */
[----:B------:R-:W-:-:S04]  /*b1f0*/  IMAD.X R13, RZ, RZ, R17, P0 ;  /* 0x000000ffff0d7224 */ /* 0x000fc800000e0611 */
[----:B------:R-:W-:-:S04]  /*b200*/  IMAD.WIDE.U32 R6, R13, UR8, RZ ;  /* 0x000000080d067c25 */ /* 0x000fc8000f8e00ff */
[----:B------:R-:W-:-:S04]  /*b210*/  IMAD.WIDE.U32 R6, P0, R5, UR9, R6 ;  /* 0x0000000905067c25 */ /* 0x000fc8000f800006 */
[----:B------:R-:W-:-:S04]  /*b220*/  IMAD.WIDE.U32 R4, R5, UR8, RZ ;  /* 0x0000000805047c25 */ /* 0x000fc8000f8e00ff */
[----:B------:R-:W-:Y:S01]  /*b230*/  IMAD.MOV.U32 R4, RZ, RZ, R7 ;  /* 0x000000ffff047224 */ /* 0x000fe200078e0007 */
[----:B------:R-:W-:Y:S01]  /*b240*/  IADD3 RZ, P1, R5, R6, RZ ;  /* 0x0000000605ff7210 */ /* 0x000fe20007f3e0ff */
[----:B------:R-:W-:-:S04]  /*b250*/  IMAD.X R5, RZ, RZ, RZ, P0 ;  /* 0x000000ffff057224 */ /* 0x000fc800000e06ff */
[----:B------:R-:W-:-:S08]  /*b260*/  IMAD.WIDE.U32.X R4, R13, UR9, R4, P1 ;  /* 0x000000090d047c25 */ /* 0x000fd000088e0404 */
.L_x_303:
[--C-:B------:R-:W-:Y:S01]  /*b270*/  SHF.R.U64 R13, R4, UR11, R5.reuse ;  /* 0x0000000b040d7c19 */ /* 0x100fe20008001205 */
[----:B------:R-:W0:Y:S01]  /*b280*/  F2I.U32.TRUNC.NTZ R20, R20 ;  /* 0x0000001400147305 */ /* 0x000e22000020f000 */
[----:B------:R-:W-:Y:S01]  /*b290*/  SHF.R.U32.HI R4, RZ, UR11, R5 ;  /* 0x0000000bff047c19 */ /* 0x000fe20008011605 */
[----:B------:R-:W-:Y:S01]  /*b2a0*/  ULDC.64 UR8, c[0x0][0x620] ;  /* 0x0001880000087ab9 */ /* 0x000fe20000000a00 */
[----:B------:R-:W-:Y:S01]  /*b2b0*/  IADD3 R7, P0, RZ, -R13, RZ ;  /* 0x8000000dff077210 */ /* 0x000fe20007f1e0ff */
[----:B------:R-:W-:Y:S01]  /*b2c0*/  ULDC.64 UR10, c[0x0][0x640] ;  /* 0x00019000000a7ab9 */ /* 0x000fe20000000a00 */
[----:B------:R-:W2:Y:S03]  /*b2d0*/  LDC R21, c[0x0][0x148] ;  /* 0x00005200ff157b82 */ /* 0x000ea60000000800 */
[----:B------:R-:W-:Y:S01]  /*b2e0*/  IMAD.X R4, RZ, RZ, ~R4, P0 ;  /* 0x000000ffff047224 */ /* 0x000fe200000e0e04 */
[----:B------:R-:W-:-:S03]  /*b2f0*/  ISETP.NE.U32.AND P0, PT, RZ, UR10, PT ;  /* 0x0000000aff007c0c */ /* 0x000fc6000bf05070 */
[----:B------:R-:W-:Y:S01]  /*b300*/  IMAD R6, R4, UR8, RZ ;  /* 0x0000000804067c24 */ /* 0x000fe2000f8e02ff */
[----:B------:R-:W-:Y:S01]  /*b310*/  ISETP.NE.AND.EX P0, PT, RZ, UR11, PT, P0 ;  /* 0x0000000bff007c0c */ /* 0x000fe2000bf05300 */
[----:B------:R-:W-:Y:S01]  /*b320*/  IMAD.WIDE.U32 R4, R7, UR8, R16 ;  /* 0x0000000807047c25 */ /* 0x000fe2000f8e0010 */
[----:B------:R-:W-:-:S03]  /*b330*/  ULDC UR8, c[0x0][0x618] ;  /* 0x0001860000087ab9 */ /* 0x000fc60000000800 */
[----:B------:R-:W-:Y:S01]  /*b340*/  IMAD R7, R7, UR9, R6 ;  /* 0x0000000907077c24 */ /* 0x000fe2000f8e0206 */
[----:B------:R-:W-:Y:S01]  /*b350*/  ULDC UR9, c[0x0][0x154] ;  /* 0x0000550000097ab9 */ /* 0x000fe20000000800 */
[----:B0-----:R-:W-:Y:S02]  /*b360*/  IMAD.MOV R6, RZ, RZ, -R20 ;  /* 0x000000ffff067224 */ /* 0x001fe400078e0a14 */
[----:B------:R-:W-:Y:S02]  /*b370*/  IMAD.IADD R5, R5, 0x1, R7 ;  /* 0x0000000105057824 */ /* 0x000fe400078e0207 */
[----:B-1----:R-:W-:Y:S01]  /*b380*/  IMAD R14, R15, R6, R14 ;  /* 0x000000060f0e7224 */ /* 0x002fe200078e020e */
[----:B------:R-:W-:Y:S02]  /*b390*/  I2FP.F32.U32 R6, R12 ;  /* 0x0000000c00067245 */ /* 0x000fe40000201000 */
[--C-:B------:R-:W-:Y:S02]  /*b3a0*/  SHF.R.U64 R15, R4, UR8, R5.reuse ;  /* 0x00000008040f7c19 */ /* 0x100fe40008001205 */
[----:B------:R-:W-:Y:S01]  /*b3b0*/  SHF.R.U32.HI R4, RZ, UR8, R5 ;  /* 0x00000008ff047c19 */ /* 0x000fe20008011605 */
[----:B------:R-:W-:Y:S01]  /*b3c0*/  FMUL R6, R6, UR9 ;  /* 0x0000000906067c20 */ /* 0x000fe20008400000 */
[----:B------:R-:W-:-:S02]  /*b3d0*/  ULDC UR8, c[0x0][0x608] ;  /* 0x0001820000087ab9 */ /* 0x000fc40000000800 */
[--C-:B------:R-:W-:Y:S01]  /*b3e0*/  SHF.R.U64 R22, R15, UR8, R4.reuse ;  /* 0x000000080f167c19 */ /* 0x100fe20008001204 */
[----:B------:R0:W1:Y:S01]  /*b3f0*/  F2I.U32.TRUNC.NTZ R24, R6 ;  /* 0x0000000600187305 */ /* 0x000062000020f000 */
[----:B------:R-:W-:Y:S01]  /*b400*/  SHF.R.U32.HI R5, RZ, UR8, R4 ;  /* 0x00000008ff057c19 */ /* 0x000fe20008011604 */
[----:B------:R-:W-:-:S03]  /*b410*/  ULDC UR8, c[0x0][0x658] ;  /* 0x0001960000087ab9 */ /* 0x000fc60000000800 */
[--C-:B------:R-:W-:Y:S02]  /*b420*/  SHF.R.U64 R20, R22, UR8, R5.reuse ;  /* 0x0000000816147c19 */ /* 0x100fe40008001205 */
[----:B------:R-:W-:-:S03]  /*b430*/  SHF.R.U32.HI R23, RZ, UR8, R5 ;  /* 0x00000008ff177c19 */ /* 0x000fc60008011605 */
[----:B------:R-:W-:Y:S02]  /*b440*/  IMAD.MOV.U32 R4, RZ, RZ, R20 ;  /* 0x000000ffff047224 */ /* 0x000fe400078e0014 */
[----:B------:R-:W-:Y:S01]  /*b450*/  IMAD.MOV.U32 R5, RZ, RZ, R23 ;  /* 0x000000ffff057224 */ /* 0x000fe200078e0017 */
[----:B0-----:R-:W-:Y:S06]  /*b460*/  @!P0 BRA `(.L_x_304) ;  /* 0x0000000000288947 */ /* 0x001fec0003800000 */
        /* <DEDUP_REMOVED lines=10> */
.L_x_304:
[----:B------:R-:W-:Y:S01]  /*b510*/  ISETP.NE.AND P0, PT, R2, 0x1, PT ;  /* 0x000000010200780c */ /* 0x000fe20003f05270 */
[----:B------:R-:W-:Y:S01]  /*b520*/  ULDC UR8, c[0x0][0x648] ;  /* 0x0001920000087ab9 */ /* 0x000fe20000000800 */
[----:B------:R-:W-:Y:S01]  /*b530*/  LOP3.LUT R22, R22, UR13, RZ, 0xc0, !PT ;  /* 0x0000000d16167c12 */ /* 0x000fe2000f8ec0ff */
[----:B-1----:R-:W-:Y:S01]  /*b540*/  IMAD.MOV R24, RZ, RZ, -R24 ;  /* 0x000000ffff187224 */ /* 0x002fe200078e0a18 */
[----:B------:R-:W-:Y:S01]  /*b550*/  SHF.R.U64 R5, R4, UR8, R5 ;  /* 0x0000000804057c19 */ /* 0x000fe20008001205 */
[----:B------:R-:W-:Y:S01]  /*b560*/  ULDC UR8, c[0x0][0x638] ;  /* 0x00018e0000087ab9 */ /* 0x000fe20000000800 */
[----:B------:R-:W-:Y:S01]  /*b570*/  LOP3.LUT R15, R15, UR4, RZ, 0xc0, !PT ;  /* 0x000000040f0f7c12 */ /* 0x000fe2000f8ec0ff */
[----:B------:R-:W-:Y:S01]  /*b580*/  ULDC UR9, c[0x0][0x610] ;  /* 0x0001840000097ab9 */ /* 0x000fe20000000800 */
[----:B------:R-:W-:Y:S02]  /*b590*/  IMAD.MOV.U32 R4, RZ, RZ, 0x1 ;  /* 0x00000001ff047424 */ /* 0x000fe400078e00ff */
[----:B------:R-:W-:-:S02]  /*b5a0*/  IMAD.MOV R7, RZ, RZ, -R5 ;  /* 0x000000ffff077224 */ /* 0x000fc400078e0a05 */
[----:B------:R-:W-:Y:S02]  /*b5b0*/  IMAD R5, R5, UR5, R22 ;  /* 0x0000000505057c24 */ /* 0x000fe4000f8e0216 */
[----:B--2---:R-:W-:Y:S02]  /*b5c0*/  @P0 IMAD R14, R21, R24, R12 ;  /* 0x00000018150e0224 */ /* 0x004fe400078e020c */
[----:B------:R-:W-:Y:S01]  /*b5d0*/  IMAD R20, R7, UR8, R20 ;  /* 0x0000000807147c24 */ /* 0x000fe2000f8e0214 */
[----:B------:R-:W-:Y:S01]  /*b5e0*/  ULDC UR8, c[0x0][0x600] ;  /* 0x0001800000087ab9 */ /* 0x000fe20000000800 */
[----:B------:R-:W-:Y:S02]  /*b5f0*/  IMAD R14, R5, UR9, R14 ;  /* 0x00000009050e7c24 */ /* 0x000fe4000f8e020e */
[----:B------:R-:W-:-:S05]  /*b600*/  IMAD R5, R20, UR8, R15 ;  /* 0x0000000814057c24 */ /* 0x000fca000f8e020f */
[----:B------:R-:W-:Y:S02]  /*b610*/  SEL R20, R5, R14, !P0 ;  /* 0x0000000e05147207 */ /* 0x000fe40004000000 */
[----:B------:R-:W-:-:S07]  /*b620*/  SEL R12, R14, R5, !P0 ;  /* 0x000000050e0c7207 */ /* 0x000fce0004000000 */
.L_x_302:
[----:B------:R-:W-:Y:S05]  /*b630*/  BSYNC B1 ;  /* 0x0000000000017941 */ /* 0x000fea0003800000 */
.L_x_301:
[----:B------:R-:W-:-:S13]  /*b640*/  LOP3.LUT P0, RZ, R4, 0xff, RZ, 0xc0, !PT ;  /* 0x000000ff04ff7812 */ /* 0x000fda000780c0ff */
[----:B------:R-:W-:Y:S05]  /*b650*/  @P0 BRA `(.L_x_305) ;  /* 0xfffffff400340947 */ /* 0x000fea000383ffff */
[----:B------:R-:W-:Y:S05]  /*b660*/  BSYNC B0 ;  /* 0x0000000000007941 */ /* 0x000fea0003800000 */
.L_x_294:
[----:B------:R-:W-:-:S03]  /*b670*/  UMOV UR8, 0xffffffff ;  /* 0xffffffff00087882 */ /* 0x000fc60000000000 */
[----:B------:R-:W-:Y:S05]  /*b680*/  BRA.DIV UR8, `(.L_x_306) ;  /* 0x0000000608147947 */ /* 0x000fea000b800000 */
[----:B------:R-:W-:-:S13]  /*b690*/  ELECT P6, URZ, PT ;  /* 0x00000000003f782f */ /* 0x000fda00038c0000 */
.L_x_320:
[----:B------:R-:W-:Y:S04]  /*b6a0*/  BSSY B0, `(.L_x_307) ;  /* 0x000002b000007945 */ /* 0x000fe80003800000 */
[----:B------:R-:W-:Y:S05]  /*b6b0*/  @!P6 BRA `(.L_x_308) ;  /* 0x0000000000a4e947 */ /* 0x000fea0003800000 */
[----:B------:R-:W-:-:S04]  /*b6c0*/  LOP3.LUT R19, R19, 0x2, RZ, 0xfc, !PT ;  /* 0x0000000213137812 */ /* 0x000fc800078efcff */
[----:B------:R-:W-:-:S13]  /*b6d0*/  ISETP.NE.AND P0, PT, R19, 0x3, PT ;  /* 0x000000031300780c */ /* 0x000fda0003f05270 */
[----:B------:R-:W-:Y:S05]  /*b6e0*/  @!P0 BRA `(.L_x_309) ;  /* 0x0000000000048947 */ /* 0x000fea0003800000 */
[----:B------:R-:W-:Y:S01]  /*b6f0*/  BPT.TRAP 0x1 ;  /* 0x000000040000795c */ /* 0x000fe20000300000 */
.L_x_309:
[----:B------:R-:W0:Y:S01]  /*b700*/  S2R R3, SR_CgaCtaId ;  /* 0x0000000000037919 */ /* 0x000e220000008800 */
[----:B------:R-:W-:Y:S02]  /*b710*/  MOV R0, 0x400 ;  /* 0x0000040000007802 */ /* 0x000fe40000000f00 */
[----:B------:R-:W-:Y:S02]  /*b720*/  SHF.L.U32 R2, R10, 0x1f, RZ ;  /* 0x0000001f0a027819 */ /* 0x000fe400000006ff */
[----:B0-----:R-:W-:-:S05]  /*b730*/  LEA R0, R3, R0, 0x18 ;  /* 0x0000000003007211 */ /* 0x001fca00078ec0ff */
[----:B------:R-:W-:-:S04]  /*b740*/  VIADD R0, R0, 0x20 ;  /* 0x0000002000007836 */ /* 0x000fc80000000000 */
[C---:B------:R-:W-:Y:S02]  /*b750*/  IMAD R5, R9.reuse, 0x8, R0 ;  /* 0x0000000809057824 */ /* 0x040fe400078e0200 */
[----:B------:R-:W-:Y:S02]  /*b760*/  VIADD R9, R9, 0x1 ;  /* 0x0000000109097836 */ /* 0x000fe40000000000 */
[----:B------:R-:W0:Y:S03]  /*b770*/  SYNCS.PHASECHK.TRANS64.TRYWAIT P0, [R5+URZ], R2 ;  /* 0x00000002050075a7 */ /* 0x000e26000800017f */
[----:B------:R-:W-:-:S04]  /*b780*/  ISETP.NE.AND P1, PT, R9, 0x4, PT ;  /* 0x000000040900780c */ /* 0x000fc80003f25270 */
[----:B------:R-:W-:Y:S02]  /*b790*/  SEL R3, RZ, 0x1, P1 ;  /* 0x00000001ff037807 */ /* 0x000fe40000800000 */
[----:B------:R-:W-:Y:S02]  /*b7a0*/  SEL R9, R9, RZ, P1 ;  /* 0x000000ff09097207 */ /* 0x000fe40000800000 */
[----:B------:R-:W-:-:S03]  /*b7b0*/  LOP3.LUT R10, R10, R3, RZ, 0x3c, !PT ;  /* 0x000000030a0a7212 */ /* 0x000fc600078e3cff */
[----:B------:R-:W-:Y:S01]  /*b7c0*/  IMAD R7, R9, 0x8, R0 ;  /* 0x0000000809077824 */ /* 0x000fe200078e0200 */
[----:B------:R-:W-:Y:S01]  /*b7d0*/  SHF.L.U32 R4, R10, 0x1f, RZ ;  /* 0x0000001f0a047819 */ /* 0x000fe200000006ff */
[----:B0-----:R-:W-:Y:S06]  /*b7e0*/  @!P0 BRA `(.L_x_310) ;  /* 0x0000000000dc8947 */ /* 0x001fec0003800000 */
.L_x_321:
[----:B------:R-:W1:Y:S01]  /*b7f0*/  SYNCS.PHASECHK.TRANS64.TRYWAIT P0, [R7+URZ], R4 ;  /* 0x00000004070075a7 */ /* 0x000e62000800017f */
[----:B0-----:R-:W-:-:S05]  /*b800*/  VIADD R2, R9, 0x1 ;  /* 0x0000000109027836 */ /* 0x001fca0000000000 */
[----:B------:R-:W-:-:S04]  /*b810*/  ISETP.NE.AND P1, PT, R2, 0x4, PT ;  /* 0x000000040200780c */ /* 0x000fc80003f25270 */
[----:B------:R-:W-:Y:S02]  /*b820*/  SEL R3, RZ, 0x1, P1 ;  /* 0x00000001ff037807 */ /* 0x000fe40000800000 */
[----:B------:R-:W-:Y:S02]  /*b830*/  SEL R9, R2, RZ, P1 ;  /* 0x000000ff02097207 */ /* 0x000fe40000800000 */
[----:B------:R-:W-:-:S03]  /*b840*/  LOP3.LUT R11, R10, R3, RZ, 0x3c, !PT ;  /* 0x000000030a0b7212 */ /* 0x000fc600078e3cff */
[----:B------:R-:W-:Y:S01]  /*b850*/  IMAD R6, R9, 0x8, R0 ;  /* 0x0000000809067824 */ /* 0x000fe200078e0200 */
[----:B------:R-:W-:Y:S01]  /*b860*/  SHF.L.U32 R5, R11, 0x1f, RZ ;  /* 0x0000001f0b057819 */ /* 0x000fe200000006ff */
[----:B-1----:R-:W-:Y:S06]  /*b870*/  @!P0 BRA `(.L_x_311) ;  /* 0x0000000000cc8947 */ /* 0x002fec0003800000 */
.L_x_322:
[----:B------:R-:W1:Y:S01]  /*b880*/  SYNCS.PHASECHK.TRANS64.TRYWAIT P0, [R6+URZ], R5 ;  /* 0x00000005060075a7 */ /* 0x000e62000800017f */
[----:B------:R-:W-:-:S05]  /*b890*/  VIADD R2, R9, 0x1 ;  /* 0x0000000109027836 */ /* 0x000fca0000000000 */
[----:B------:R-:W-:-:S04]  /*b8a0*/  ISETP.NE.AND P1, PT, R2, 0x4, PT ;  /* 0x000000040200780c */ /* 0x000fc80003f25270 */
[----:B0-----:R-:W-:Y:S02]  /*b8b0*/  SEL R4, RZ, 0x1, P1 ;  /* 0x00000001ff047807 */ /* 0x001fe40000800000 */
[----:B------:R-:W-:Y:S02]  /*b8c0*/  SEL R3, R2, RZ, P1 ;  /* 0x000000ff02037207 */ /* 0x000fe40000800000 */
[----:B------:R-:W-:Y:S01]  /*b8d0*/  LOP3.LUT R4, R11, R4, RZ, 0x3c, !PT ;  /* 0x000000040b047212 */ /* 0x000fe200078e3cff */
[----:B-1----:R-:W-:Y:S06]  /*b8e0*/  @!P0 BRA `(.L_x_312) ;  /* 0x0000000000c48947 */ /* 0x002fec0003800000 */
.L_x_323:
[----:B------:R-:W-:Y:S01]  /*b8f0*/  IMAD R3, R3, 0x8, R0 ;  /* 0x0000000803037824 */ /* 0x000fe200078e0200 */
[----:B------:R-:W-:-:S07]  /*b900*/  SHF.L.U32 R0, R4, 0x1f, RZ ;  /* 0x0000001f04007819 */ /* 0x000fce00000006ff */
.L_x_313:
[----:B-1----:R1:W2:Y:S02]  /*b910*/  SYNCS.PHASECHK.TRANS64.TRYWAIT P0, [R3+URZ], R0 ;  /* 0x00000000030075a7 */ /* 0x0022a4000800017f */
[----:B--2---:R-:W-:Y:S05]  /*b920*/  @!P0 NANOSLEEP.SYNCS 0x989680 ;  /* 0x009896800000895d */ /* 0x004fea0003900000 */
[----:B------:R-:W2:Y:S02]  /*b930*/  @!P0 SYNCS.PHASECHK.TRANS64 P0, [R3+URZ], R0 ;  /* 0x00000000030085a7 */ /* 0x000ea4000800007f */
[----:B--2---:R-:W-:Y:S05]  /*b940*/  @!P0 BRA `(.L_x_313) ;  /* 0xfffffffc00f08947 */ /* 0x004fea000383ffff */
.L_x_308:
[----:B------:R-:W-:Y:S05]  /*b950*/  BSYNC B0 ;  /* 0x0000000000007941 */ /* 0x000fea0003800000 */
.L_x_307:
[----:B------:R-:W-:Y:S05]  /*b960*/  EXIT ;  /* 0x000000000000794d */ /* 0x000fea0003800000 */
.L_x_21:
[----:B---3--:R3:W4:Y:S02]  /*b970*/  SYNCS.PHASECHK.TRANS64.TRYWAIT P1, [R3+URZ], R0 ;  /* 0x00000000030075a7 */ /* 0x008724000802017f */
[----:B----4-:R-:W-:Y:S05]  /*b980*/  @!P1 NANOSLEEP.SYNCS 0x989680 ;  /* 0x009896800000995d */ /* 0x010fea0003900000 */
[----:B------:R-:W4:Y:S02]  /*b990*/  @!P1 SYNCS.PHASECHK.TRANS64 P1, [R3+URZ], R0 ;  /* 0x00000000030095a7 */ /* 0x000f24000802007f */
[----:B----4-:R-:W-:Y:S05]  /*b9a0*/  @!P1 BRA `(.L_x_21) ;  /* 0xfffffffc00f09947 */ /* 0x010fea000383ffff */
[----:B------:R-:W-:Y:S05]  /*b9b0*/  BRA `(.L_x_20) ;  /* 0xffffff5800d87947 */ /* 0x000fea000383ffff */
.L_x_26:
[----:B-1----:R1:W2:Y:S02]  /*b9c0*/  SYNCS.PHASECHK.TRANS64.TRYWAIT P1, [R5+URZ], R4 ;  /* 0x00000004050075a7 */ /* 0x0022a4000802017f */
[----:B--2---:R-:W-:Y:S05]  /*b9d0*/  @!P1 NANOSLEEP.SYNCS 0x989680 ;  /* 0x009896800000995d */ /* 0x004fea0003900000 */
[----:B------:R-:W2:Y:S02]  /*b9e0*/  @!P1 SYNCS.PHASECHK.TRANS64 P1, [R5+URZ], R4 ;  /* 0x00000004050095a7 */ /* 0x000ea4000802007f */
[----:B--2---:R-:W-:Y:S05]  /*b9f0*/  @!P1 BRA `(.L_x_26) ;  /* 0xfffffffc00f09947 */ /* 0x004fea000383ffff */
[----:B------:R-:W-:Y:S05]  /*ba00*/  BRA `(.L_x_25) ;  /* 0xffffff5c00d47947 */ /* 0x000fea000383ffff */
.L_x_295:
[----:B------:R-:W-:Y:S01]  /*ba10*/  BSSY B1, `(.L_x_314) ;  /* 0x0000006000017945 */ /* 0x000fe20003800000 */
[----:B------:R-:W-:-:S07]  /*ba20*/  IMAD.MOV.U32 R15, RZ, RZ, -0x1 ;  /* 0xffffffffff0f7424 */ /* 0x000fce00078e00ff */
[----:B------:R-:W-:Y:S05]  /*ba30*/  WARPSYNC.COLLECTIVE R15, `(.L_x_315) ;  /* 0x000000000f0c7348 */ /* 0x000fea0003c00000 */
[----:B------:R-:W-:Y:S02]  /*ba40*/  ELECT P6, UR62, PT ;  /* 0x00000000003e782f */ /* 0x000fe400038c0000 */
[----:B------:R-:W-:Y:S01]  /*ba50*/  MOV R14, UR62 ;  /* 0x0000003e000e7c02 */ /* 0x000fe20008000f00 */
[----:B------:R-:W-:Y:S10]  /*ba60*/  ENDCOLLECTIVE ;  /* 0x000000000000791b */ /* 0x000ff40003800000 */
.L_x_315:
[----:B------:R-:W-:Y:S05]  /*ba70*/  BSYNC B1 ;  /* 0x0000000000017941 */ /* 0x000fea0003800000 */
.L_x_314:
[----:B------:R-:W-:Y:S05]  /*ba80*/  BRA `(.L_x_316) ;  /* 0xfffffff000347947 */ /* 0x000fea000383ffff */
.L_x_298:
[----:B-1----:R1:W2:Y:S02]  /*ba90*/  SYNCS.PHASECHK.TRANS64.TRYWAIT P0, [R22+URZ+0x20], R7 ;  /* 0x00002007160075a7 */ /* 0x0022a4000800017f */
[----:B--2---:R-:W-:Y:S05]  /*baa0*/  @!P0 NANOSLEEP.SYNCS 0x989680 ;  /* 0x009896800000895d */ /* 0x004fea0003900000 */
[----:B------:R-:W2:Y:S02]  /*bab0*/  @!P0 SYNCS.PHASECHK.TRANS64 P0, [R22+URZ+0x20], R7 ;  /* 0x00002007160085a7 */ /* 0x000ea4000800007f */
[----:B--2---:R-:W-:Y:S05]  /*bac0*/  @!P0 BRA `(.L_x_298) ;  /* 0xfffffffc00f08947 */ /* 0x004fea000383ffff */
[----:B------:R-:W-:Y:S05]  /*bad0*/  BRA `(.L_x_317) ;  /* 0xfffffff000707947 */ /* 0x000fea000383ffff */
.L_x_306:
[----:B------:R-:W-:Y:S01]  /*bae0*/  BSSY B0, `(.L_x_318) ;  /* 0x0000006000007945 */ /* 0x000fe20003800000 */
[----:B------:R-:W-:-:S07]  /*baf0*/  IMAD.MOV.U32 R15, RZ, RZ, -0x1 ;  /* 0xffffffffff0f7424 */ /* 0x000fce00078e00ff */
[----:B------:R-:W-:Y:S05]  /*bb00*/  WARPSYNC.COLLECTIVE R15, `(.L_x_319) ;  /* 0x000000000f0c7348 */ /* 0x000fea0003c00000 */
[----:B------:R-:W-:Y:S02]  /*bb10*/  ELECT P6, UR62, PT ;  /* 0x00000000003e782f */ /* 0x000fe400038c0000 */
[----:B------:R-:W-:Y:S01]  /*bb20*/  MOV R14, UR62 ;  /* 0x0000003e000e7c02 */ /* 0x000fe20008000f00 */
[----:B------:R-:W-:Y:S10]  /*bb30*/  ENDCOLLECTIVE ;  /* 0x000000000000791b */ /* 0x000ff40003800000 */
.L_x_319:
[----:B------:R-:W-:Y:S05]  /*bb40*/  BSYNC B0 ;  /* 0x0000000000007941 */ /* 0x000fea0003800000 */
.L_x_318:
[----:B------:R-:W-:Y:S05]  /*bb50*/  BRA `(.L_x_320) ;  /* 0xfffffff800d07947 */ /* 0x000fea000383ffff */
.L_x_310:
[----:B0-----:R0:W1:Y:S02]  /*bb60*/  SYNCS.PHASECHK.TRANS64.TRYWAIT P0, [R5+URZ], R2 ;  /* 0x00000002050075a7 */ /* 0x001064000800017f */
[----:B-1----:R-:W-:Y:S05]  /*bb70*/  @!P0 NANOSLEEP.SYNCS 0x989680 ;  /* 0x009896800000895d */ /* 0x002fea0003900000 */
[----:B------:R-:W1:Y:S02]  /*bb80*/  @!P0 SYNCS.PHASECHK.TRANS64 P0, [R5+URZ], R2 ;  /* 0x00000002050085a7 */ /* 0x000e64000800007f */
[----:B-1----:R-:W-:Y:S05]  /*bb90*/  @!P0 BRA `(.L_x_310) ;  /* 0xfffffffc00f08947 */ /* 0x002fea000383ffff */
[----:B------:R-:W-:Y:S05]  /*bba0*/  BRA `(.L_x_321) ;  /* 0xfffffffc00107947 */ /* 0x000fea000383ffff */
.L_x_311:
[----:B0-----:R0:W1:Y:S02]  /*bbb0*/  SYNCS.PHASECHK.TRANS64.TRYWAIT P0, [R7+URZ], R4 ;  /* 0x00000004070075a7 */ /* 0x001064000800017f */
[----:B-1----:R-:W-:Y:S05]  /*bbc0*/  @!P0 NANOSLEEP.SYNCS 0x989680 ;  /* 0x009896800000895d */ /* 0x002fea0003900000 */
[----:B------:R-:W1:Y:S02]  /*bbd0*/  @!P0 SYNCS.PHASECHK.TRANS64 P0, [R7+URZ], R4 ;  /* 0x00000004070085a7 */ /* 0x000e64000800007f */
[----:B-1----:R-:W-:Y:S05]  /*bbe0*/  @!P0 BRA `(.L_x_311) ;  /* 0xfffffffc00f08947 */ /* 0x002fea000383ffff */
[----:B------:R-:W-:Y:S05]  /*bbf0*/  BRA `(.L_x_322) ;  /* 0xfffffffc00207947 */ /* 0x000fea000383ffff */
.L_x_312:
[----:B0-----:R0:W1:Y:S02]  /*bc00*/  SYNCS.PHASECHK.TRANS64.TRYWAIT P0, [R6+URZ], R5 ;  /* 0x00000005060075a7 */ /* 0x001064000800017f */
[----:B-1----:R-:W-:Y:S05]  /*bc10*/  @!P0 NANOSLEEP.SYNCS 0x989680 ;  /* 0x009896800000895d */ /* 0x002fea0003900000 */
[----:B------:R-:W1:Y:S02]  /*bc20*/  @!P0 SYNCS.PHASECHK.TRANS64 P0, [R6+URZ], R5 ;  /* 0x00000005060085a7 */ /* 0x000e64000800007f */
[----:B-1----:R-:W-:Y:S05]  /*bc30*/  @!P0 BRA `(.L_x_312) ;  /* 0xfffffffc00f08947 */ /* 0x002fea000383ffff */
[----:B------:R-:W-:Y:S05]  /*bc40*/  BRA `(.L_x_323) ;  /* 0xfffffffc00287947 */ /* 0x000fea000383ffff */
.L_x_324:
[----:B------:R-:W-:-:S00]  /*bc50*/  BRA `(.L_x_324) ;  /* 0xfffffffc00fc7947 */ /* 0x000fc0000383ffff */
[----:B------:R-:W-:-:S00]  /*bc60*/  NOP ;  /* 0x0000000000007918 */ /* 0x000fc00000000000 */
        /* <DEDUP_REMOVED lines=9> */
.L_x_325:


//--------------------- .nv.global.init           --------------------------
	.section	.nv.global.init,"aw",@progbits
.nv.global.init:
	.type		$str$22,@object
	.size		$str$22,($str$23 - $str$22)
$str$22:
        /*0000*/ 	.byte	0x6b, 0x5f, 0x74, 0x69, 0x6c, 0x65, 0x5f, 0x63, 0x6f, 0x75, 0x6e, 0x74, 0x20, 0x3e, 0x3d, 0x20
        /*0010*/ 	.byte	0x31, 0x00
	.type		$str$23,@object
	.size		$str$23,(__unnamed_1 - $str$23)
$str$23:
        /*0012*/ 	.byte	0x2f, 0x74, 0x6d, 0x70, 0x2f, 0x63, 0x75, 0x74, 0x6c, 0x61, 0x73, 0x73, 0x5f, 0x73, 0x77, 0x65
        /*0022*/ 	.byte	0x65, 0x70, 0x5f, 0x73, 0x72, 0x63, 0x2f, 0x69, 0x6e, 0x63, 0x6c, 0x75, 0x64, 0x65, 0x2f, 0x63
        /*0032*/ 	.byte	0x75, 0x74, 0x6c, 0x61, 0x73, 0x73, 0x2f, 0x67, 0x65, 0x6d, 0x6d, 0x2f, 0x63, 0x6f, 0x6c, 0x6c
        /*0042*/ 	.byte	0x65, 0x63, 0x74, 0x69, 0x76, 0x65, 0x2f, 0x73, 0x6d, 0x39, 0x30, 0x5f, 0x6d, 0x6d, 0x61, 0x5f
        /*0052*/ 	.byte	0x74, 0x6d, 0x61, 0x5f, 0x67, 0x6d, 0x6d, 0x61, 0x5f, 0x73, 0x73, 0x5f, 0x77, 0x61, 0x72, 0x70
        /*0062*/ 	.byte	0x73, 0x70, 0x65, 0x63, 0x69, 0x61, 0x6c, 0x69, 0x7a, 0x65, 0x64, 0x2e, 0x68, 0x70, 0x70, 0x00
	.type		__unnamed_1,@object
	.size		__unnamed_1,(.L_0 - __unnamed_1)
__unnamed_1:
        /*0072*/ 	.byte	0x76, 0x6f, 0x69, 0x64, 0x20, 0x63, 0x75, 0x74, 0x6c, 0x61, 0x73, 0x73, 0x3a, 0x3a, 0x67, 0x65
        /* <DEDUP_REMOVED lines=178> */
        /*0ba2*/ 	.byte	0x74, 0x79, 0x5d, 0x00
.L_0:


//--------------------- .nv.shared._ZN7cutlass13device_kernelINS_4gemm6kernel13GemmUniversalIN4cute5tupleIJiiiiEEENS1_10collective13CollectiveMmaINS1_34MainloopSm90TmaGmmaWarpSpecializedILi4ENS5_IJNS4_1CILi2EEENSA_ILi4EEENSA_ILi1EEEEEENS1_35KernelTmaWarpSpecializedCooperativeEEENS5_IJNSA_ILi128EEENSA_ILi256EEENSA_ILi32EEEEEENS_10tfloat32_tENS5_IJlSD_lEEESL_SM_NS4_8TiledMMAINS4_8MMA_AtomIJNS4_4SM904GMMA30MMA_64x256x8_F32TF32TF32_SS_TNILNSQ_7ScaleInE1ELSS_1EEEEEENS4_6LayoutINS5_IJSB_SD_SD_EEENS5_IJSD_NSA_ILi0EEESX_EEEEENS5_IJNS4_10UnderscoreES10_S10_EEEEENS4_23SM90_TMA_LOAD_MULTICASTENS4_14ComposedLayoutINS4_7SwizzleILi3ELi4ELi3EEENS4_18smem_ptr_flag_bitsILi32EEENSV_INS5_IJNSA_ILi8EEESJ_EEENS5_IJSJ_SD_EEEEEEEvNS4_8identityES13_S1D_vS1E_EENS_8epilogue10collective6detail29Sm90TmaWarpSpecializedAdapterINS1H_15DefaultEpilogueISL_SM_SM_NS1G_6thread17LinearCombinationISL_Li1EffLNS1L_9ScaleType4KindE0ELNS_15FloatRoundStyleE2ESL_EENS1_15EpilogueDefaultEEEEEvvEEEEvNT_6ParamsE --------------------------
	.section	.nv.shared._ZN7cutlass13device_kernelINS_4gemm6kernel13GemmUniversalIN4cute5tupleIJiiiiEEENS1_10collective13CollectiveMmaINS1_34MainloopSm90TmaGmmaWarpSpecializedILi4ENS5_IJNS4_1CILi2EEENSA_ILi4EEENSA_ILi1EEEEEENS1_35KernelTmaWarpSpecializedCooperativeEEENS5_IJNSA_ILi128EEENSA_ILi256EEENSA_ILi32EEEEEENS_10tfloat32_tENS5_IJlSD_lEEESL_SM_NS4_8TiledMMAINS4_8MMA_AtomIJNS4_4SM904GMMA30MMA_64x256x8_F32TF32TF32_SS_TNILNSQ_7ScaleInE1ELSS_1EEEEEENS4_6LayoutINS5_IJSB_SD_SD_EEENS5_IJSD_NSA_ILi0EEESX_EEEEENS5_IJNS4_10UnderscoreES10_S10_EEEEENS4_23SM90_TMA_LOAD_MULTICASTENS4_14ComposedLayoutINS4_7SwizzleILi3ELi4ELi3EEENS4_18smem_ptr_flag_bitsILi32EEENSV_INS5_IJNSA_ILi8EEESJ_EEENS5_IJSJ_SD_EEEEEEEvNS4_8identityES13_S1D_vS1E_EENS_8epilogue10collective6detail29Sm90TmaWarpSpecializedAdapterINS1H_15DefaultEpilogueISL_SM_SM_NS1G_6thread17LinearCombinationISL_Li1EffLNS1L_9ScaleType4KindE0ELNS_15FloatRoundStyleE2ESL_EENS1_15EpilogueDefaultEEEEEvvEEEEvNT_6ParamsE,"aw",@nobits
	.sectionflags	@""
	.align	16
	.zero		1024


//--------------------- .nv.shared.reserved.0     --------------------------
	.section	.nv.shared.reserved.0,"aw",@nobits
	.weak		__nv_reservedSMEM_offset_0_alias
	.size		__nv_reservedSMEM_offset_0_alias, 0, 0
	.other		__nv_reservedSMEM_offset_0_alias,@"STO_CUDA_RESERVED_SHARED STV_DEFAULT"
__nv_reservedSMEM_offset_0_alias:
	.zero		0


//--------------------- .nv.global                --------------------------
	.section	.nv.global,"aw",@nobits
.nv.global:
	.type		_ZN40_INTERNAL_fce8394b_4_k_cu_81974156_193584cute1_E,@object
	.size		_ZN40_INTERNAL_fce8394b_4_k_cu_81974156_193584cute1_E,(_ZN40_INTERNAL_fce8394b_4_k_cu_81974156_193584cuda3std3__45__cpo6cbeginE - _ZN40_INTERNAL_fce8394b_4_k_cu_81974156_193584cute1_E)
_ZN40_INTERNAL_fce8394b_4_k_cu_81974156_193584cute1_E:
	.zero		1
	.type		_ZN40_INTERNAL_fce8394b_4_k_cu_81974156_193584cuda3std3__45__cpo6cbeginE,@object
	.size		_ZN40_INTERNAL_fce8394b_4_k_cu_81974156_193584cuda3std3__45__cpo6cbeginE,(_ZN40_INTERNAL_fce8394b_4_k_cu_81974156_193584cuda3std3__48in_placeE - _ZN40_INTERNAL_fce8394b_4_k_cu_81974156_193584cuda3std3__45__cpo6cbeginE)
_ZN40_INTERNAL_fce8394b_4_k_cu_81974156_193584cuda3std3__45__cpo6cbeginE:
	.zero		1
	.type		_ZN40_INTERNAL_fce8394b_4_k_cu_81974156_193584cuda3std3__48in_placeE,@object
	.size		_ZN40_INTERNAL_fce8394b_4_k_cu_81974156_193584cuda3std3__48in_placeE,(_ZN40_INTERNAL_fce8394b_4_k_cu_81974156_193584cuda3std6ranges3__45__cpo9iter_moveE - _ZN40_INTERNAL_fce8394b_4_k_cu_81974156_193584cuda3std3__48in_placeE)
_ZN40_INTERNAL_fce8394b_4_k_cu_81974156_193584cuda3std3__48in_placeE:
	.zero		1
	.type		_ZN40_INTERNAL_fce8394b_4_k_cu_81974156_193584cuda3std6ranges3__45__cpo9iter_moveE,@object
	.size		_ZN40_INTERNAL_fce8394b_4_k_cu_81974156_193584cuda3std6ranges3__45__cpo9iter_moveE,(_ZN40_INTERNAL_fce8394b_4_k_cu_81974156_193584cuda3std3__45__cpo5beginE - _ZN40_INTERNAL_fce8394b_4_k_cu_81974156_193584cuda3std6ranges3__45__cpo9iter_moveE)
_ZN40_INTERNAL_fce8394b_4_k_cu_81974156_193584cuda3std6ranges3__45__cpo9iter_moveE:
	.zero		1
	.type		_ZN40_INTERNAL_fce8394b_4_k_cu_81974156_193584cuda3std3__45__cpo5beginE,@object
	.size		_ZN40_INTERNAL_fce8394b_4_k_cu_81974156_193584cuda3std3__45__cpo5beginE,(_ZN40_INTERNAL_fce8394b_4_k_cu_81974156_193584cuda3std3__442_GLOBAL__N__fce8394b_4_k_cu_81974156_193586ignoreE - _ZN40_INTERNAL_fce8394b_4_k_cu_81974156_193584cuda3std3__45__cpo5beginE)
_ZN40_INTERNAL_fce8394b_4_k_cu_81974156_193584cuda3std3__45__cpo5beginE:
	.zero		1
	.type		_ZN40_INTERNAL_fce8394b_4_k_cu_81974156_193584cuda3std3__442_GLOBAL__N__fce8394b_4_k_cu_81974156_193586ignoreE,@object
	.size		_ZN40_INTERNAL_fce8394b_4_k_cu_81974156_193584cuda3std3__442_GLOBAL__N__fce8394b_4_k_cu_81974156_193586ignoreE,(_ZN40_INTERNAL_fce8394b_4_k_cu_81974156_193584cute7productE - _ZN40_INTERNAL_fce8394b_4_k_cu_81974156_193584cuda3std3__442_GLOBAL__N__fce8394b_4_k_cu_81974156_193586ignoreE)
_ZN40_INTERNAL_fce8394b_4_k_cu_81974156_193584cuda3std3__442_GLOBAL__N__fce8394b_4_k_cu_81974156_193586ignoreE:
	.zero		1
	.type		_ZN40_INTERNAL_fce8394b_4_k_cu_81974156_193584cute7productE,@object
	.size		_ZN40_INTERNAL_fce8394b_4_k_cu_81974156_193584cute7productE,(_ZN40_INTERNAL_fce8394b_4_k_cu_81974156_193584cuda3std3__45__cpo3endE - _ZN40_INTERNAL_fce8394b_4_k_cu_81974156_193584cute7productE)
_ZN40_INTERNAL_fce8394b_4_k_cu_81974156_193584cute7productE:
	.zero		1
	.type		_ZN40_INTERNAL_fce8394b_4_k_cu_81974156_193584cuda3std3__45__cpo3endE,@object
	.size		_ZN40_INTERNAL_fce8394b_4_k_cu_81974156_193584cuda3std3__45__cpo3endE,(_ZN40_INTERNAL_fce8394b_4_k_cu_81974156_193584cuda3std3__419piecewise_constructE - _ZN40_INTERNAL_fce8394b_4_k_cu_81974156_193584cuda3std3__45__cpo3endE)
_ZN40_INTERNAL_fce8394b_4_k_cu_81974156_193584cuda3std3__45__cpo3endE:
	.zero		1
	.type		_ZN40_INTERNAL_fce8394b_4_k_cu_81974156_193584cuda3std3__419piecewise_constructE,@object
	.size		_ZN40_INTERNAL_fce8394b_4_k_cu_81974156_193584cuda3std3__419piecewise_constructE,(_ZN40_INTERNAL_fce8394b_4_k_cu_81974156_193584cuda3std3__45__cpo4cendE - _ZN40_INTERNAL_fce8394b_4_k_cu_81974156_193584cuda3std3__419piecewise_constructE)
_ZN40_INTERNAL_fce8394b_4_k_cu_81974156_193584cuda3std3__419piecewise_constructE:
	.zero		1
	.type		_ZN40_INTERNAL_fce8394b_4_k_cu_81974156_193584cuda3std3__45__cpo4cendE,@object
	.size		_ZN40_INTERNAL_fce8394b_4_k_cu_81974156_193584cuda3std3__45__cpo4cendE,(_ZN40_INTERNAL_fce8394b_4_k_cu_81974156_193584cuda3std6ranges3__45__cpo4swapE - _ZN40_INTERNAL_fce8394b_4_k_cu_81974156_193584cuda3std3__45__cpo4cendE)
_ZN40_INTERNAL_fce8394b_4_k_cu_81974156_193584cuda3std3__45__cpo4cendE:
	.zero		1
	.type		_ZN40_INTERNAL_fce8394b_4_k_cu_81974156_193584cuda3std6ranges3__45__cpo4swapE,@object
	.size		_ZN40_INTERNAL_fce8394b_4_k_cu_81974156_193584cuda3std6ranges3__45__cpo4swapE,(.L_8 - _ZN40_INTERNAL_fce8394b_4_k_cu_81974156_193584cuda3std6ranges3__45__cpo4swapE)
_ZN40_INTERNAL_fce8394b_4_k_cu_81974156_193584cuda3std6ranges3__45__cpo4swapE:
	.zero		1
.L_8:


//--------------------- .nv.constant0._ZN7cutlass13device_kernelINS_4gemm6kernel13GemmUniversalIN4cute5tupleIJiiiiEEENS1_10collective13CollectiveMmaINS1_34MainloopSm90TmaGmmaWarpSpecializedILi4ENS5_IJNS4_1CILi2EEENSA_ILi4EEENSA_ILi1EEEEEENS1_35KernelTmaWarpSpecializedCooperativeEEENS5_IJNSA_ILi128EEENSA_ILi256EEENSA_ILi32EEEEEENS_10tfloat32_tENS5_IJlSD_lEEESL_SM_NS4_8TiledMMAINS4_8MMA_AtomIJNS4_4SM904GMMA30MMA_64x256x8_F32TF32TF32_SS_TNILNSQ_7ScaleInE1ELSS_1EEEEEENS4_6LayoutINS5_IJSB_SD_SD_EEENS5_IJSD_NSA_ILi0EEESX_EEEEENS5_IJNS4_10UnderscoreES10_S10_EEEEENS4_23SM90_TMA_LOAD_MULTICASTENS4_14ComposedLayoutINS4_7SwizzleILi3ELi4ELi3EEENS4_18smem_ptr_flag_bitsILi32EEENSV_INS5_IJNSA_ILi8EEESJ_EEENS5_IJSJ_SD_EEEEEEEvNS4_8identityES13_S1D_vS1E_EENS_8epilogue10collective6detail29Sm90TmaWarpSpecializedAdapterINS1H_15DefaultEpilogueISL_SM_SM_NS1G_6thread17LinearCombinationISL_Li1EffLNS1L_9ScaleType4KindE0ELNS_15FloatRoundStyleE2ESL_EENS1_15EpilogueDefaultEEEEEvvEEEEvNT_6ParamsE --------------------------
	.section	.nv.constant0._ZN7cutlass13device_kernelINS_4gemm6kernel13GemmUniversalIN4cute5tupleIJiiiiEEENS1_10collective13CollectiveMmaINS1_34MainloopSm90TmaGmmaWarpSpecializedILi4ENS5_IJNS4_1CILi2EEENSA_ILi4EEENSA_ILi1EEEEEENS1_35KernelTmaWarpSpecializedCooperativeEEENS5_IJNSA_ILi128EEENSA_ILi256EEENSA_ILi32EEEEEENS_10tfloat32_tENS5_IJlSD_lEEESL_SM_NS4_8TiledMMAINS4_8MMA_AtomIJNS4_4SM904GMMA30MMA_64x256x8_F32TF32TF32_SS_TNILNSQ_7ScaleInE1ELSS_1EEEEEENS4_6LayoutINS5_IJSB_SD_SD_EEENS5_IJSD_NSA_ILi0EEESX_EEEEENS5_IJNS4_10UnderscoreES10_S10_EEEEENS4_23SM90_TMA_LOAD_MULTICASTENS4_14ComposedLayoutINS4_7SwizzleILi3ELi4ELi3EEENS4_18smem_ptr_flag_bitsILi32EEENSV_INS5_IJNSA_ILi8EEESJ_EEENS5_IJSJ_SD_EEEEEEEvNS4_8identityES13_S1D_vS1E_EENS_8epilogue10collective6detail29Sm90TmaWarpSpecializedAdapterINS1H_15DefaultEpilogueISL_SM_SM_NS1G_6thread17LinearCombinationISL_Li1EffLNS1L_9ScaleType4KindE0ELNS_15FloatRoundStyleE2ESL_EENS1_15EpilogueDefaultEEEEEvvEEEEvNT_6ParamsE,"a",@progbits
	.sectionflags	@""
	.align	4
.nv.constant0._ZN7cutlass13device_kernelINS_4gemm6kernel13GemmUniversalIN4cute5tupleIJiiiiEEENS1_10collective13CollectiveMmaINS1_34MainloopSm90TmaGmmaWarpSpecializedILi4ENS5_IJNS4_1CILi2EEENSA_ILi4EEENSA_ILi1EEEEEENS1_35KernelTmaWarpSpecializedCooperativeEEENS5_IJNSA_ILi128EEENSA_ILi256EEENSA_ILi32EEEEEENS_10tfloat32_tENS5_IJlSD_lEEESL_SM_NS4_8TiledMMAINS4_8MMA_AtomIJNS4_4SM904GMMA30MMA_64x256x8_F32TF32TF32_SS_TNILNSQ_7ScaleInE1ELSS_1EEEEEENS4_6LayoutINS5_IJSB_SD_SD_EEENS5_IJSD_NSA_ILi0EEESX_EEEEENS5_IJNS4_10UnderscoreES10_S10_EEEEENS4_23SM90_TMA_LOAD_MULTICASTENS4_14ComposedLayoutINS4_7SwizzleILi3ELi4ELi3EEENS4_18smem_ptr_flag_bitsILi32EEENSV_INS5_IJNSA_ILi8EEESJ_EEENS5_IJSJ_SD_EEEEEEEvNS4_8identityES13_S1D_vS1E_EENS_8epilogue10collective6detail29Sm90TmaWarpSpecializedAdapterINS1H_15DefaultEpilogueISL_SM_SM_NS1G_6thread17LinearCombinationISL_Li1EffLNS1L_9ScaleType4KindE0ELNS_15FloatRoundStyleE2ESL_EENS1_15EpilogueDefaultEEEEEvvEEEEvNT_6ParamsE:
	.zero		1664


//--------------------- SYMBOLS --------------------------

	.type		.nv.reservedSmem.offset0,@object
	.size		.nv.reservedSmem.offset0,0x4
	.type		__assertfail,@function
